	.target	sm_103a

	.elftype	@"ET_EXEC"


//--------------------- .note.nv.tkinfo           --------------------------
	.section	.note.nv.tkinfo,"",@"SHT_NOTE"
	.sectionflags	@"SHF_NOTE_NV_TKINFO"
	.tkinfo
        /*0018*/ 	.word	0x00000002
        /*0030*/ 	.string	""
        /*0030*/ 	.string	"ptxas"
        /*0030*/ 	.string	"Cuda compilation tools, release 13.0, V13.0.88"
        /*0030*/ 	.string	"Build cuda_13.0.r13.0/compiler.36424714_0"
        /*0030*/ 	.string	"-arch sm_103a -m 64 "



//--------------------- .note.nv.cuinfo           --------------------------
	.section	.note.nv.cuinfo,"",@"SHT_NOTE"
	.sectionflags	@"SHF_NOTE_NV_CUINFO"
        /*0018*/ 	.short	0x0002
        /*001a*/ 	.short	0x0067
        /*001c*/ 	.short	0x0082
	.zero		2


//--------------------- .nv.info                  --------------------------
	.section	.nv.info,"",@"SHT_CUDA_INFO"
	.align	4


	//----- nvinfo : EIATTR_REGCOUNT
	.align		4
        /*0000*/ 	.byte	0x04, 0x2f
        /*0002*/ 	.short	(.L_12 - .L_11)
	.align		4
.L_11:
        /*0004*/ 	.word	index@(_ZN7cutlass13device_kernelIN5flash11enable_sm90INS1_16FlashAttnFwdSm90INS1_25CollectiveMainloopFwdSm90ILi2EN4cute5tupleIJNS5_1CILi1EEES8_S8_EEENS6_IJNS7_ILi192EEENS7_ILi128EEENS7_ILi96EEEEEELi96ENS_12float_e4m3_tEfNS_4arch4Sm90ELb1ELb0ELb0ELb1ELb1ELb1ELb0ELb1ELb1ELb1ELb0ELb0EEENS1_21CollectiveEpilogueFwdINS6_IJSA_SC_SB_EEES9_NS_10bfloat16_tESG_Li384ELb1ELb1ELb0ELb1EEENS1_36VarlenDynamicPersistentTileSchedulerILi192ELi128ELi384ELi128ELb0ELb1ELb1ELb1ELb1ELb1EEEEEEEEEvNT_6ParamsE)
        /*0008*/ 	.word	0x00000004


	//----- nvinfo : EIATTR_FRAME_SIZE
	.align		4
.L_12:
        /*000c*/ 	.byte	0x04, 0x11
        /*000e*/ 	.short	(.L_14 - .L_13)
	.align		4
.L_13:
        /*0010*/ 	.word	index@(_ZN7cutlass13device_kernelIN5flash11enable_sm90INS1_16FlashAttnFwdSm90INS1_25CollectiveMainloopFwdSm90ILi2EN4cute5tupleIJNS5_1CILi1EEES8_S8_EEENS6_IJNS7_ILi192EEENS7_ILi128EEENS7_ILi96EEEEEELi96ENS_12float_e4m3_tEfNS_4arch4Sm90ELb1ELb0ELb0ELb1ELb1ELb1ELb0ELb1ELb1ELb1ELb0ELb0EEENS1_21CollectiveEpilogueFwdINS6_IJSA_SC_SB_EEES9_NS_10bfloat16_tESG_Li384ELb1ELb1ELb0ELb1EEENS1_36VarlenDynamicPersistentTileSchedulerILi192ELi128ELi384ELi128ELb0ELb1ELb1ELb1ELb1ELb1EEEEEEEEEvNT_6ParamsE)
        /*0014*/ 	.word	0x00000000


	//----- nvinfo : EIATTR_REGCOUNT
	.align		4
.L_14:
        /*0018*/ 	.byte	0x04, 0x2f
        /*001a*/ 	.short	(.L_16 - .L_15)
	.align		4
.L_15:
        /*001c*/ 	.word	index@(_ZN7cutlass13device_kernelIN5flash11enable_sm90INS1_16FlashAttnFwdSm90INS1_25CollectiveMainloopFwdSm90ILi2EN4cute5tupleIJNS5_1CILi1EEES8_S8_EEENS6_IJNS7_ILi192EEENS7_ILi128EEENS7_ILi96EEEEEELi96ENS_12float_e4m3_tEfNS_4arch4Sm90ELb1ELb0ELb0ELb1ELb1ELb0ELb0ELb1ELb1ELb1ELb0ELb0EEENS1_21CollectiveEpilogueFwdINS6_IJSA_SC_SB_EEES9_NS_10bfloat16_tESG_Li384ELb1ELb1ELb0ELb1EEENS1_36VarlenDynamicPersistentTileSchedulerILi192ELi128ELi384ELi128ELb0ELb1ELb1ELb1ELb1ELb1EEEEEEEEEvNT_6ParamsE)
        /*0020*/ 	.word	0x00000004


	//----- nvinfo : EIATTR_FRAME_SIZE
	.align		4
.L_16:
        /*0024*/ 	.byte	0x04, 0x11
        /*0026*/ 	.short	(.L_18 - .L_17)
	.align		4
.L_17:
        /*0028*/ 	.word	index@(_ZN7cutlass13device_kernelIN5flash11enable_sm90INS1_16FlashAttnFwdSm90INS1_25CollectiveMainloopFwdSm90ILi2EN4cute5tupleIJNS5_1CILi1EEES8_S8_EEENS6_IJNS7_ILi192EEENS7_ILi128EEENS7_ILi96EEEEEELi96ENS_12float_e4m3_tEfNS_4arch4Sm90ELb1ELb0ELb0ELb1ELb1ELb0ELb0ELb1ELb1ELb1ELb0ELb0EEENS1_21CollectiveEpilogueFwdINS6_IJSA_SC_SB_EEES9_NS_10bfloat16_tESG_Li384ELb1ELb1ELb0ELb1EEENS1_36VarlenDynamicPersistentTileSchedulerILi192ELi128ELi384ELi128ELb0ELb1ELb1ELb1ELb1ELb1EEEEEEEEEvNT_6ParamsE)
        /*002c*/ 	.word	0x00000000


	//----- nvinfo : EIATTR_REGCOUNT
	.align		4
.L_18:
        /*0030*/ 	.byte	0x04, 0x2f
        /*0032*/ 	.short	(.L_20 - .L_19)
	.align		4
.L_19:
        /*0034*/ 	.word	index@(_ZN7cutlass13device_kernelIN5flash11enable_sm90INS1_16FlashAttnFwdSm90INS1_25CollectiveMainloopFwdSm90ILi2EN4cute5tupleIJNS5_1CILi1EEES8_S8_EEENS6_IJNS7_ILi192EEENS7_ILi128EEENS7_ILi96EEEEEELi96ENS_12float_e4m3_tEfNS_4arch4Sm90ELb1ELb0ELb0ELb0ELb1ELb0ELb0ELb1ELb1ELb1ELb0ELb0EEENS1_21CollectiveEpilogueFwdINS6_IJSA_SC_SB_EEES9_NS_10bfloat16_tESG_Li384ELb0ELb1ELb0ELb1EEENS1_30DynamicPersistentTileSchedulerILi384ELi128ELb0ELb1ELb1EEEEEEEEEvNT_6ParamsE)
        /*0038*/ 	.word	0x00000004


	//----- nvinfo : EIATTR_FRAME_SIZE
	.align		4
.L_20:
        /*003c*/ 	.byte	0x04, 0x11
        /*003e*/ 	.short	(.L_22 - .L_21)
	.align		4
.L_21:
        /*0040*/ 	.word	index@(_ZN7cutlass13device_kernelIN5flash11enable_sm90INS1_16FlashAttnFwdSm90INS1_25CollectiveMainloopFwdSm90ILi2EN4cute5tupleIJNS5_1CILi1EEES8_S8_EEENS6_IJNS7_ILi192EEENS7_ILi128EEENS7_ILi96EEEEEELi96ENS_12float_e4m3_tEfNS_4arch4Sm90ELb1ELb0ELb0ELb0ELb1ELb0ELb0ELb1ELb1ELb1ELb0ELb0EEENS1_21CollectiveEpilogueFwdINS6_IJSA_SC_SB_EEES9_NS_10bfloat16_tESG_Li384ELb0ELb1ELb0ELb1EEENS1_30DynamicPersistentTileSchedulerILi384ELi128ELb0ELb1ELb1EEEEEEEEEvNT_6ParamsE)
        /*0044*/ 	.word	0x00000000


	//----- nvinfo : EIATTR_REGCOUNT
	.align		4
.L_22:
        /*0048*/ 	.byte	0x04, 0x2f
        /*004a*/ 	.short	(.L_24 - .L_23)
	.align		4
.L_23:
        /*004c*/ 	.word	index@(_ZN7cutlass13device_kernelIN5flash11enable_sm90INS1_16FlashAttnFwdSm90INS1_25CollectiveMainloopFwdSm90ILi2EN4cute5tupleIJNS5_1CILi1EEES8_S8_EEENS6_IJNS7_ILi192EEENS7_ILi128EEENS7_ILi96EEEEEELi96ENS_12float_e4m3_tEfNS_4arch4Sm90ELb0ELb1ELb0ELb1ELb1ELb1ELb0ELb1ELb1ELb1ELb0ELb0EEENS1_21CollectiveEpilogueFwdINS6_IJSA_SC_SB_EEES9_NS_10bfloat16_tESG_Li384ELb1ELb1ELb0ELb1EEENS1_36VarlenDynamicPersistentTileSchedulerILi192ELi128ELi384ELi128ELb0ELb1ELb1ELb1ELb0ELb1EEEEEEEEEvNT_6ParamsE)
        /*0050*/ 	.word	0x00000004


	//----- nvinfo : EIATTR_FRAME_SIZE
	.align		4
.L_24:
        /*0054*/ 	.byte	0x04, 0x11
        /*0056*/ 	.short	(.L_26 - .L_25)
	.align		4
.L_25:
        /*0058*/ 	.word	index@(_ZN7cutlass13device_kernelIN5flash11enable_sm90INS1_16FlashAttnFwdSm90INS1_25CollectiveMainloopFwdSm90ILi2EN4cute5tupleIJNS5_1CILi1EEES8_S8_EEENS6_IJNS7_ILi192EEENS7_ILi128EEENS7_ILi96EEEEEELi96ENS_12float_e4m3_tEfNS_4arch4Sm90ELb0ELb1ELb0ELb1ELb1ELb1ELb0ELb1ELb1ELb1ELb0ELb0EEENS1_21CollectiveEpilogueFwdINS6_IJSA_SC_SB_EEES9_NS_10bfloat16_tESG_Li384ELb1ELb1ELb0ELb1EEENS1_36VarlenDynamicPersistentTileSchedulerILi192ELi128ELi384ELi128ELb0ELb1ELb1ELb1ELb0ELb1EEEEEEEEEvNT_6ParamsE)
        /*005c*/ 	.word	0x00000000


	//----- nvinfo : EIATTR_REGCOUNT
	.align		4
.L_26:
        /*0060*/ 	.byte	0x04, 0x2f
        /*0062*/ 	.short	(.L_28 - .L_27)
	.align		4
.L_27:
        /*0064*/ 	.word	index@(_ZN7cutlass13device_kernelIN5flash11enable_sm90INS1_16FlashAttnFwdSm90INS1_25CollectiveMainloopFwdSm90ILi2EN4cute5tupleIJNS5_1CILi1EEES8_S8_EEENS6_IJNS7_ILi192EEENS7_ILi128EEENS7_ILi96EEEEEELi96ENS_12float_e4m3_tEfNS_4arch4Sm90ELb0ELb1ELb0ELb1ELb1ELb0ELb0ELb1ELb1ELb1ELb0ELb0EEENS1_21CollectiveEpilogueFwdINS6_IJSA_SC_SB_EEES9_NS_10bfloat16_tESG_Li384ELb1ELb1ELb0ELb1EEENS1_36VarlenDynamicPersistentTileSchedulerILi192ELi128ELi384ELi128ELb0ELb1ELb1ELb1ELb0ELb1EEEEEEEEEvNT_6ParamsE)
        /*0068*/ 	.word	0x00000004


	//----- nvinfo : EIATTR_FRAME_SIZE
	.align		4
.L_28:
        /*006c*/ 	.byte	0x04, 0x11
        /*006e*/ 	.short	(.L_30 - .L_29)
	.align		4
.L_29:
        /*0070*/ 	.word	index@(_ZN7cutlass13device_kernelIN5flash11enable_sm90INS1_16FlashAttnFwdSm90INS1_25CollectiveMainloopFwdSm90ILi2EN4cute5tupleIJNS5_1CILi1EEES8_S8_EEENS6_IJNS7_ILi192EEENS7_ILi128EEENS7_ILi96EEEEEELi96ENS_12float_e4m3_tEfNS_4arch4Sm90ELb0ELb1ELb0ELb1ELb1ELb0ELb0ELb1ELb1ELb1ELb0ELb0EEENS1_21CollectiveEpilogueFwdINS6_IJSA_SC_SB_EEES9_NS_10bfloat16_tESG_Li384ELb1ELb1ELb0ELb1EEENS1_36VarlenDynamicPersistentTileSchedulerILi192ELi128ELi384ELi128ELb0ELb1ELb1ELb1ELb0ELb1EEEEEEEEEvNT_6ParamsE)
        /*0074*/ 	.word	0x00000000


	//----- nvinfo : EIATTR_REGCOUNT
	.align		4
.L_30:
        /*0078*/ 	.byte	0x04, 0x2f
        /*007a*/ 	.short	(.L_32 - .L_31)
	.align		4
.L_31:
        /*007c*/ 	.word	index@(_ZN7cutlass13device_kernelIN5flash11enable_sm90INS1_16FlashAttnFwdSm90INS1_25CollectiveMainloopFwdSm90ILi2EN4cute5tupleIJNS5_1CILi1EEES8_S8_EEENS6_IJNS7_ILi192EEENS7_ILi128EEENS7_ILi96EEEEEELi96ENS_12float_e4m3_tEfNS_4arch4Sm90ELb0ELb1ELb0ELb0ELb1ELb0ELb0ELb1ELb1ELb1ELb0ELb0EEENS1_21CollectiveEpilogueFwdINS6_IJSA_SC_SB_EEES9_NS_10bfloat16_tESG_Li384ELb0ELb1ELb0ELb1EEENS1_30DynamicPersistentTileSchedulerILi384ELi128ELb0ELb1ELb1EEEEEEEEEvNT_6ParamsE)
        /*0080*/ 	.word	0x00000004


	//----- nvinfo : EIATTR_FRAME_SIZE
	.align		4
.L_32:
        /*0084*/ 	.byte	0x04, 0x11
        /*0086*/ 	.short	(.L_34 - .L_33)
	.align		4
.L_33:
        /*0088*/ 	.word	index@(_ZN7cutlass13device_kernelIN5flash11enable_sm90INS1_16FlashAttnFwdSm90INS1_25CollectiveMainloopFwdSm90ILi2EN4cute5tupleIJNS5_1CILi1EEES8_S8_EEENS6_IJNS7_ILi192EEENS7_ILi128EEENS7_ILi96EEEEEELi96ENS_12float_e4m3_tEfNS_4arch4Sm90ELb0ELb1ELb0ELb0ELb1ELb0ELb0ELb1ELb1ELb1ELb0ELb0EEENS1_21CollectiveEpilogueFwdINS6_IJSA_SC_SB_EEES9_NS_10bfloat16_tESG_Li384ELb0ELb1ELb0ELb1EEENS1_30DynamicPersistentTileSchedulerILi384ELi128ELb0ELb1ELb1EEEEEEEEEvNT_6ParamsE)
        /*008c*/ 	.word	0x00000000


	//----- nvinfo : EIATTR_REGCOUNT
	.align		4
.L_34:
        /*0090*/ 	.byte	0x04, 0x2f
        /*0092*/ 	.short	(.L_36 - .L_35)
	.align		4
.L_35:
        /*0094*/ 	.word	index@(_ZN7cutlass13device_kernelIN5flash11enable_sm90INS1_16FlashAttnFwdSm90INS1_25CollectiveMainloopFwdSm90ILi2EN4cute5tupleIJNS5_1CILi1EEES8_S8_EEENS6_IJNS7_ILi192EEENS7_ILi128EEENS7_ILi96EEEEEELi96ENS_12float_e4m3_tEfNS_4arch4Sm90ELb0ELb0ELb0ELb1ELb1ELb1ELb0ELb1ELb1ELb1ELb0ELb0EEENS1_21CollectiveEpilogueFwdINS6_IJSA_SC_SB_EEES9_NS_10bfloat16_tESG_Li384ELb1ELb1ELb0ELb1EEENS1_36VarlenDynamicPersistentTileSchedulerILi192ELi128ELi384ELi128ELb0ELb1ELb1ELb0ELb1ELb1EEEEEEEEEvNT_6ParamsE)
        /*0098*/ 	.word	0x00000004


	//----- nvinfo : EIATTR_FRAME_SIZE
	.align		4
.L_36:
        /*009c*/ 	.byte	0x04, 0x11
        /*009e*/ 	.short	(.L_38 - .L_37)
	.align		4
.L_37:
        /*00a0*/ 	.word	index@(_ZN7cutlass13device_kernelIN5flash11enable_sm90INS1_16FlashAttnFwdSm90INS1_25CollectiveMainloopFwdSm90ILi2EN4cute5tupleIJNS5_1CILi1EEES8_S8_EEENS6_IJNS7_ILi192EEENS7_ILi128EEENS7_ILi96EEEEEELi96ENS_12float_e4m3_tEfNS_4arch4Sm90ELb0ELb0ELb0ELb1ELb1ELb1ELb0ELb1ELb1ELb1ELb0ELb0EEENS1_21CollectiveEpilogueFwdINS6_IJSA_SC_SB_EEES9_NS_10bfloat16_tESG_Li384ELb1ELb1ELb0ELb1EEENS1_36VarlenDynamicPersistentTileSchedulerILi192ELi128ELi384ELi128ELb0ELb1ELb1ELb0ELb1ELb1EEEEEEEEEvNT_6ParamsE)
        /*00a4*/ 	.word	0x00000000


	//----- nvinfo : EIATTR_REGCOUNT
	.align		4
.L_38:
        /*00a8*/ 	.byte	0x04, 0x2f
        /*00aa*/ 	.short	(.L_40 - .L_39)
	.align		4
.L_39:
        /*00ac*/ 	.word	index@(_ZN7cutlass13device_kernelIN5flash11enable_sm90INS1_16FlashAttnFwdSm90INS1_25CollectiveMainloopFwdSm90ILi2EN4cute5tupleIJNS5_1CILi1EEES8_S8_EEENS6_IJNS7_ILi192EEENS7_ILi128EEENS7_ILi96EEEEEELi96ENS_12float_e4m3_tEfNS_4arch4Sm90ELb0ELb0ELb0ELb1ELb1ELb0ELb0ELb1ELb1ELb1ELb0ELb0EEENS1_21CollectiveEpilogueFwdINS6_IJSA_SC_SB_EEES9_NS_10bfloat16_tESG_Li384ELb1ELb1ELb0ELb1EEENS1_36VarlenDynamicPersistentTileSchedulerILi192ELi128ELi384ELi128ELb0ELb1ELb1ELb0ELb1ELb1EEEEEEEEEvNT_6ParamsE)
        /*00b0*/ 	.word	0x00000004


	//----- nvinfo : EIATTR_FRAME_SIZE
	.align		4
.L_40:
        /*00b4*/ 	.byte	0x04, 0x11
        /*00b6*/ 	.short	(.L_42 - .L_41)
	.align		4
.L_41:
        /*00b8*/ 	.word	index@(_ZN7cutlass13device_kernelIN5flash11enable_sm90INS1_16FlashAttnFwdSm90INS1_25CollectiveMainloopFwdSm90ILi2EN4cute5tupleIJNS5_1CILi1EEES8_S8_EEENS6_IJNS7_ILi192EEENS7_ILi128EEENS7_ILi96EEEEEELi96ENS_12float_e4m3_tEfNS_4arch4Sm90ELb0ELb0ELb0ELb1ELb1ELb0ELb0ELb1ELb1ELb1ELb0ELb0EEENS1_21CollectiveEpilogueFwdINS6_IJSA_SC_SB_EEES9_NS_10bfloat16_tESG_Li384ELb1ELb1ELb0ELb1EEENS1_36VarlenDynamicPersistentTileSchedulerILi192ELi128ELi384ELi128ELb0ELb1ELb1ELb0ELb1ELb1EEEEEEEEEvNT_6ParamsE)
        /*00bc*/ 	.word	0x00000000


	//----- nvinfo : EIATTR_REGCOUNT
	.align		4
.L_42:
        /*00c0*/ 	.byte	0x04, 0x2f
        /*00c2*/ 	.short	(.L_44 - .L_43)
	.align		4
.L_43:
        /*00c4*/ 	.word	index@(_ZN7cutlass13device_kernelIN5flash11enable_sm90INS1_16FlashAttnFwdSm90INS1_25CollectiveMainloopFwdSm90ILi2EN4cute5tupleIJNS5_1CILi1EEES8_S8_EEENS6_IJNS7_ILi192EEENS7_ILi128EEENS7_ILi96EEEEEELi96ENS_12float_e4m3_tEfNS_4arch4Sm90ELb0ELb0ELb0ELb0ELb1ELb0ELb0ELb1ELb1ELb1ELb0ELb0EEENS1_21CollectiveEpilogueFwdINS6_IJSA_SC_SB_EEES9_NS_10bfloat16_tESG_Li384ELb0ELb1ELb0ELb1EEENS1_29StaticPersistentTileSchedulerILb0EEEEEEEEEvNT_6ParamsE)
        /*00c8*/ 	.word	0x00000004


	//----- nvinfo : EIATTR_FRAME_SIZE
	.align		4
.L_44:
        /*00cc*/ 	.byte	0x04, 0x11
        /*00ce*/ 	.short	(.L_46 - .L_45)
	.align		4
.L_45:
        /*00d0*/ 	.word	index@(_ZN7cutlass13device_kernelIN5flash11enable_sm90INS1_16FlashAttnFwdSm90INS1_25CollectiveMainloopFwdSm90ILi2EN4cute5tupleIJNS5_1CILi1EEES8_S8_EEENS6_IJNS7_ILi192EEENS7_ILi128EEENS7_ILi96EEEEEELi96ENS_12float_e4m3_tEfNS_4arch4Sm90ELb0ELb0ELb0ELb0ELb1ELb0ELb0ELb1ELb1ELb1ELb0ELb0EEENS1_21CollectiveEpilogueFwdINS6_IJSA_SC_SB_EEES9_NS_10bfloat16_tESG_Li384ELb0ELb1ELb0ELb1EEENS1_29StaticPersistentTileSchedulerILb0EEEEEEEEEvNT_6ParamsE)
        /*00d4*/ 	.word	0x00000000


	//----- nvinfo : EIATTR_MIN_STACK_SIZE
	.align		4
.L_46:
        /*00d8*/ 	.byte	0x04, 0x12
        /*00da*/ 	.short	(.L_48 - .L_47)
	.align		4
.L_47:
        /*00dc*/ 	.word	index@(_ZN7cutlass13device_kernelIN5flash11enable_sm90INS1_16FlashAttnFwdSm90INS1_25CollectiveMainloopFwdSm90ILi2EN4cute5tupleIJNS5_1CILi1EEES8_S8_EEENS6_IJNS7_ILi192EEENS7_ILi128EEENS7_ILi96EEEEEELi96ENS_12float_e4m3_tEfNS_4arch4Sm90ELb0ELb0ELb0ELb0ELb1ELb0ELb0ELb1ELb1ELb1ELb0ELb0EEENS1_21CollectiveEpilogueFwdINS6_IJSA_SC_SB_EEES9_NS_10bfloat16_tESG_Li384ELb0ELb1ELb0ELb1EEENS1_29StaticPersistentTileSchedulerILb0EEEEEEEEEvNT_6ParamsE)
        /*00e0*/ 	.word	0x00000000


	//----- nvinfo : EIATTR_MIN_STACK_SIZE
	.align		4
.L_48:
        /*00e4*/ 	.byte	0x04, 0x12
        /*00e6*/ 	.short	(.L_50 - .L_49)
	.align		4
.L_49:
        /*00e8*/ 	.word	index@(_ZN7cutlass13device_kernelIN5flash11enable_sm90INS1_16FlashAttnFwdSm90INS1_25CollectiveMainloopFwdSm90ILi2EN4cute5tupleIJNS5_1CILi1EEES8_S8_EEENS6_IJNS7_ILi192EEENS7_ILi128EEENS7_ILi96EEEEEELi96ENS_12float_e4m3_tEfNS_4arch4Sm90ELb0ELb0ELb0ELb1ELb1ELb0ELb0ELb1ELb1ELb1ELb0ELb0EEENS1_21CollectiveEpilogueFwdINS6_IJSA_SC_SB_EEES9_NS_10bfloat16_tESG_Li384ELb1ELb1ELb0ELb1EEENS1_36VarlenDynamicPersistentTileSchedulerILi192ELi128ELi384ELi128ELb0ELb1ELb1ELb0ELb1ELb1EEEEEEEEEvNT_6ParamsE)
        /*00ec*/ 	.word	0x00000000


	//----- nvinfo : EIATTR_MIN_STACK_SIZE
	.align		4
.L_50:
        /*00f0*/ 	.byte	0x04, 0x12
        /*00f2*/ 	.short	(.L_52 - .L_51)
	.align		4
.L_51:
        /*00f4*/ 	.word	index@(_ZN7cutlass13device_kernelIN5flash11enable_sm90INS1_16FlashAttnFwdSm90INS1_25CollectiveMainloopFwdSm90ILi2EN4cute5tupleIJNS5_1CILi1EEES8_S8_EEENS6_IJNS7_ILi192EEENS7_ILi128EEENS7_ILi96EEEEEELi96ENS_12float_e4m3_tEfNS_4arch4Sm90ELb0ELb0ELb0ELb1ELb1ELb1ELb0ELb1ELb1ELb1ELb0ELb0EEENS1_21CollectiveEpilogueFwdINS6_IJSA_SC_SB_EEES9_NS_10bfloat16_tESG_Li384ELb1ELb1ELb0ELb1EEENS1_36VarlenDynamicPersistentTileSchedulerILi192ELi128ELi384ELi128ELb0ELb1ELb1ELb0ELb1ELb1EEEEEEEEEvNT_6ParamsE)
        /*00f8*/ 	.word	0x00000000


	//----- nvinfo : EIATTR_MIN_STACK_SIZE
	.align		4
.L_52:
        /*00fc*/ 	.byte	0x04, 0x12
        /*00fe*/ 	.short	(.L_54 - .L_53)
	.align		4
.L_53:
        /*0100*/ 	.word	index@(_ZN7cutlass13device_kernelIN5flash11enable_sm90INS1_16FlashAttnFwdSm90INS1_25CollectiveMainloopFwdSm90ILi2EN4cute5tupleIJNS5_1CILi1EEES8_S8_EEENS6_IJNS7_ILi192EEENS7_ILi128EEENS7_ILi96EEEEEELi96ENS_12float_e4m3_tEfNS_4arch4Sm90ELb0ELb1ELb0ELb0ELb1ELb0ELb0ELb1ELb1ELb1ELb0ELb0EEENS1_21CollectiveEpilogueFwdINS6_IJSA_SC_SB_EEES9_NS_10bfloat16_tESG_Li384ELb0ELb1ELb0ELb1EEENS1_30DynamicPersistentTileSchedulerILi384ELi128ELb0ELb1ELb1EEEEEEEEEvNT_6ParamsE)
        /*0104*/ 	.word	0x00000000


	//----- nvinfo : EIATTR_MIN_STACK_SIZE
	.align		4
.L_54:
        /*0108*/ 	.byte	0x04, 0x12
        /*010a*/ 	.short	(.L_56 - .L_55)
	.align		4
.L_55:
        /*010c*/ 	.word	index@(_ZN7cutlass13device_kernelIN5flash11enable_sm90INS1_16FlashAttnFwdSm90INS1_25CollectiveMainloopFwdSm90ILi2EN4cute5tupleIJNS5_1CILi1EEES8_S8_EEENS6_IJNS7_ILi192EEENS7_ILi128EEENS7_ILi96EEEEEELi96ENS_12float_e4m3_tEfNS_4arch4Sm90ELb0ELb1ELb0ELb1ELb1ELb0ELb0ELb1ELb1ELb1ELb0ELb0EEENS1_21CollectiveEpilogueFwdINS6_IJSA_SC_SB_EEES9_NS_10bfloat16_tESG_Li384ELb1ELb1ELb0ELb1EEENS1_36VarlenDynamicPersistentTileSchedulerILi192ELi128ELi384ELi128ELb0ELb1ELb1ELb1ELb0ELb1EEEEEEEEEvNT_6ParamsE)
        /*0110*/ 	.word	0x00000000


	//----- nvinfo : EIATTR_MIN_STACK_SIZE
	.align		4
.L_56:
        /*0114*/ 	.byte	0x04, 0x12
        /*0116*/ 	.short	(.L_58 - .L_57)
	.align		4
.L_57:
        /*0118*/ 	.word	index@(_ZN7cutlass13device_kernelIN5flash11enable_sm90INS1_16FlashAttnFwdSm90INS1_25CollectiveMainloopFwdSm90ILi2EN4cute5tupleIJNS5_1CILi1EEES8_S8_EEENS6_IJNS7_ILi192EEENS7_ILi128EEENS7_ILi96EEEEEELi96ENS_12float_e4m3_tEfNS_4arch4Sm90ELb0ELb1ELb0ELb1ELb1ELb1ELb0ELb1ELb1ELb1ELb0ELb0EEENS1_21CollectiveEpilogueFwdINS6_IJSA_SC_SB_EEES9_NS_10bfloat16_tESG_Li384ELb1ELb1ELb0ELb1EEENS1_36VarlenDynamicPersistentTileSchedulerILi192ELi128ELi384ELi128ELb0ELb1ELb1ELb1ELb0ELb1EEEEEEEEEvNT_6ParamsE)
        /*011c*/ 	.word	0x00000000


	//----- nvinfo : EIATTR_MIN_STACK_SIZE
	.align		4
.L_58:
        /*0120*/ 	.byte	0x04, 0x12
        /*0122*/ 	.short	(.L_60 - .L_59)
	.align		4
.L_59:
        /*0124*/ 	.word	index@(_ZN7cutlass13device_kernelIN5flash11enable_sm90INS1_16FlashAttnFwdSm90INS1_25CollectiveMainloopFwdSm90ILi2EN4cute5tupleIJNS5_1CILi1EEES8_S8_EEENS6_IJNS7_ILi192EEENS7_ILi128EEENS7_ILi96EEEEEELi96ENS_12float_e4m3_tEfNS_4arch4Sm90ELb1ELb0ELb0ELb0ELb1ELb0ELb0ELb1ELb1ELb1ELb0ELb0EEENS1_21CollectiveEpilogueFwdINS6_IJSA_SC_SB_EEES9_NS_10bfloat16_tESG_Li384ELb0ELb1ELb0ELb1EEENS1_30DynamicPersistentTileSchedulerILi384ELi128ELb0ELb1ELb1EEEEEEEEEvNT_6ParamsE)
        /*0128*/ 	.word	0x00000000


	//----- nvinfo : EIATTR_MIN_STACK_SIZE
	.align		4
.L_60:
        /*012c*/ 	.byte	0x04, 0x12
        /*012e*/ 	.short	(.L_62 - .L_61)
	.align		4
.L_61:
        /*0130*/ 	.word	index@(_ZN7cutlass13device_kernelIN5flash11enable_sm90INS1_16FlashAttnFwdSm90INS1_25CollectiveMainloopFwdSm90ILi2EN4cute5tupleIJNS5_1CILi1EEES8_S8_EEENS6_IJNS7_ILi192EEENS7_ILi128EEENS7_ILi96EEEEEELi96ENS_12float_e4m3_tEfNS_4arch4Sm90ELb1ELb0ELb0ELb1ELb1ELb0ELb0ELb1ELb1ELb1ELb0ELb0EEENS1_21CollectiveEpilogueFwdINS6_IJSA_SC_SB_EEES9_NS_10bfloat16_tESG_Li384ELb1ELb1ELb0ELb1EEENS1_36VarlenDynamicPersistentTileSchedulerILi192ELi128ELi384ELi128ELb0ELb1ELb1ELb1ELb1ELb1EEEEEEEEEvNT_6ParamsE)
        /*0134*/ 	.word	0x00000000


	//----- nvinfo : EIATTR_MIN_STACK_SIZE
	.align		4
.L_62:
        /*0138*/ 	.byte	0x04, 0x12
        /*013a*/ 	.short	(.L_64 - .L_63)
	.align		4
.L_63:
        /*013c*/ 	.word	index@(_ZN7cutlass13device_kernelIN5flash11enable_sm90INS1_16FlashAttnFwdSm90INS1_25CollectiveMainloopFwdSm90ILi2EN4cute5tupleIJNS5_1CILi1EEES8_S8_EEENS6_IJNS7_ILi192EEENS7_ILi128EEENS7_ILi96EEEEEELi96ENS_12float_e4m3_tEfNS_4arch4Sm90ELb1ELb0ELb0ELb1ELb1ELb1ELb0ELb1ELb1ELb1ELb0ELb0EEENS1_21CollectiveEpilogueFwdINS6_IJSA_SC_SB_EEES9_NS_10bfloat16_tESG_Li384ELb1ELb1ELb0ELb1EEENS1_36VarlenDynamicPersistentTileSchedulerILi192ELi128ELi384ELi128ELb0ELb1ELb1ELb1ELb1ELb1EEEEEEEEEvNT_6ParamsE)
        /*0140*/ 	.word	0x00000000
.L_64:


//--------------------- .nv.compat                --------------------------
	.section	.nv.compat,"",@"SHT_CUDA_COMPAT_INFO"
	.align	4
        /*0000*/ 	.byte	0x02, 0x09, 0x01, 0x00, 0x02, 0x02, 0x01, 0x00, 0x02, 0x05, 0x05, 0x00, 0x03, 0x07, 0x01, 0x01
        /*0010*/ 	.byte	0x02, 0x03, 0x00, 0x00, 0x02, 0x06, 0x01, 0x00, 0x04, 0x0b, 0x08, 0x00, 0x00, 0x00, 0x00, 0x00
        /*0020*/ 	.byte	0x00, 0x00, 0x00, 0x00


//--------------------- .nv.info._ZN7cutlass13device_kernelIN5flash11enable_sm90INS1_16FlashAttnFwdSm90INS1_25CollectiveMainloopFwdSm90ILi2EN4cute5tupleIJNS5_1CILi1EEES8_S8_EEENS6_IJNS7_ILi192EEENS7_ILi128EEENS7_ILi96EEEEEELi96ENS_12float_e4m3_tEfNS_4arch4Sm90ELb0ELb0ELb0ELb0ELb1ELb0ELb0ELb1ELb1ELb1ELb0ELb0EEENS1_21CollectiveEpilogueFwdINS6_IJSA_SC_SB_EEES9_NS_10bfloat16_tESG_Li384ELb0ELb1ELb0ELb1EEENS1_29StaticPersistentTileSchedulerILb0EEEEEEEEEvNT_6ParamsE --------------------------
	.section	.nv.info._ZN7cutlass13device_kernelIN5flash11enable_sm90INS1_16FlashAttnFwdSm90INS1_25CollectiveMainloopFwdSm90ILi2EN4cute5tupleIJNS5_1CILi1EEES8_S8_EEENS6_IJNS7_ILi192EEENS7_ILi128EEENS7_ILi96EEEEEELi96ENS_12float_e4m3_tEfNS_4arch4Sm90ELb0ELb0ELb0ELb0ELb1ELb0ELb0ELb1ELb1ELb1ELb0ELb0EEENS1_21CollectiveEpilogueFwdINS6_IJSA_SC_SB_EEES9_NS_10bfloat16_tESG_Li384ELb0ELb1ELb0ELb1EEENS1_29StaticPersistentTileSchedulerILb0EEEEEEEEEvNT_6ParamsE,"",@"SHT_CUDA_INFO"
	.sectionflags	@""
	.align	4


	//----- nvinfo : EIATTR_CUDA_API_VERSION
	.align		4
        /*0000*/ 	.byte	0x04, 0x37
        /*0002*/ 	.short	(.L_66 - .L_65)
.L_65:
        /*0004*/ 	.word	0x00000082


	//----- nvinfo : EIATTR_KPARAM_INFO
	.align		4
.L_66:
        /*0008*/ 	.byte	0x04, 0x17
        /*000a*/ 	.short	(.L_68 - .L_67)
.L_67:
        /*000c*/ 	.word	0x00000000
        /*0010*/ 	.short	0x0000
        /*0012*/ 	.short	0x0000
        /*0014*/ 	.byte	0x00, 0xf0, 0x01, 0x28


	//----- nvinfo : EIATTR_SPARSE_MMA_MASK
	.align		4
.L_68:
        /*0018*/ 	.byte	0x03, 0x50
        /*001a*/ 	.short	0x0000


	//----- nvinfo : EIATTR_MAXREG_COUNT
	.align		4
        /*001c*/ 	.byte	0x03, 0x1b
        /*001e*/ 	.short	0x0080


	//----- nvinfo : EIATTR_MERCURY_ISA_VERSION
	.align		4
        /*0020*/ 	.byte	0x03, 0x5f
        /*0022*/ 	.short	0x0101


	//----- nvinfo : EIATTR_VRC_CTA_INIT_COUNT
	.align		4
        /*0024*/ 	.byte	0x02, 0x4a
	.zero		1
	.zero		1


	//----- nvinfo : EIATTR_EXIT_INSTR_OFFSETS
	.align		4
        /*0028*/ 	.byte	0x04, 0x1c
        /*002a*/ 	.short	(.L_70 - .L_69)


	//   ....[0]....
.L_69:
        /*002c*/ 	.word	0x00000010


	//----- nvinfo : EIATTR_MAX_THREADS
	.align		4
.L_70:
        /*0030*/ 	.byte	0x04, 0x05
        /*0032*/ 	.short	(.L_72 - .L_71)
.L_71:
        /*0034*/ 	.word	0x00000200
        /*0038*/ 	.word	0x00000001
        /*003c*/ 	.word	0x00000001


	//----- nvinfo : EIATTR_CBANK_PARAM_SIZE
	.align		4
.L_72:
        /*0040*/ 	.byte	0x03, 0x19
        /*0042*/ 	.short	0x0a00


	//----- nvinfo : EIATTR_PARAM_CBANK
	.align		4
        /*0044*/ 	.byte	0x04, 0x0a
        /*0046*/ 	.short	(.L_74 - .L_73)
	.align		4
.L_73:
        /*0048*/ 	.word	index@(.nv.constant0._ZN7cutlass13device_kernelIN5flash11enable_sm90INS1_16FlashAttnFwdSm90INS1_25CollectiveMainloopFwdSm90ILi2EN4cute5tupleIJNS5_1CILi1EEES8_S8_EEENS6_IJNS7_ILi192EEENS7_ILi128EEENS7_ILi96EEEEEELi96ENS_12float_e4m3_tEfNS_4arch4Sm90ELb0ELb0ELb0ELb0ELb1ELb0ELb0ELb1ELb1ELb1ELb0ELb0EEENS1_21CollectiveEpilogueFwdINS6_IJSA_SC_SB_EEES9_NS_10bfloat16_tESG_Li384ELb0ELb1ELb0ELb1EEENS1_29StaticPersistentTileSchedulerILb0EEEEEEEEEvNT_6ParamsE)
        /*004c*/ 	.short	0x0380
        /*004e*/ 	.short	0x0a00


	//----- nvinfo : EIATTR_SW_WAR
	.align		4
.L_74:
        /*0050*/ 	.byte	0x04, 0x36
        /*0052*/ 	.short	(.L_76 - .L_75)
.L_75:
        /*0054*/ 	.word	0x00000008
.L_76:


//--------------------- .nv.info._ZN7cutlass13device_kernelIN5flash11enable_sm90INS1_16FlashAttnFwdSm90INS1_25CollectiveMainloopFwdSm90ILi2EN4cute5tupleIJNS5_1CILi1EEES8_S8_EEENS6_IJNS7_ILi192EEENS7_ILi128EEENS7_ILi96EEEEEELi96ENS_12float_e4m3_tEfNS_4arch4Sm90ELb0ELb0ELb0ELb1ELb1ELb0ELb0ELb1ELb1ELb1ELb0ELb0EEENS1_21CollectiveEpilogueFwdINS6_IJSA_SC_SB_EEES9_NS_10bfloat16_tESG_Li384ELb1ELb1ELb0ELb1EEENS1_36VarlenDynamicPersistentTileSchedulerILi192ELi128ELi384ELi128ELb0ELb1ELb1ELb0ELb1ELb1EEEEEEEEEvNT_6ParamsE --------------------------
	.section	.nv.info._ZN7cutlass13device_kernelIN5flash11enable_sm90INS1_16FlashAttnFwdSm90INS1_25CollectiveMainloopFwdSm90ILi2EN4cute5tupleIJNS5_1CILi1EEES8_S8_EEENS6_IJNS7_ILi192EEENS7_ILi128EEENS7_ILi96EEEEEELi96ENS_12float_e4m3_tEfNS_4arch4Sm90ELb0ELb0ELb0ELb1ELb1ELb0ELb0ELb1ELb1ELb1ELb0ELb0EEENS1_21CollectiveEpilogueFwdINS6_IJSA_SC_SB_EEES9_NS_10bfloat16_tESG_Li384ELb1ELb1ELb0ELb1EEENS1_36VarlenDynamicPersistentTileSchedulerILi192ELi128ELi384ELi128ELb0ELb1ELb1ELb0ELb1ELb1EEEEEEEEEvNT_6ParamsE,"",@"SHT_CUDA_INFO"
	.sectionflags	@""
	.align	4


	//----- nvinfo : EIATTR_CUDA_API_VERSION
	.align		4
        /*0000*/ 	.byte	0x04, 0x37
        /*0002*/ 	.short	(.L_78 - .L_77)
.L_77:
        /*0004*/ 	.word	0x00000082


	//----- nvinfo : EIATTR_KPARAM_INFO
	.align		4
.L_78:
        /*0008*/ 	.byte	0x04, 0x17
        /*000a*/ 	.short	(.L_80 - .L_79)
.L_79:
        /*000c*/ 	.word	0x00000000
        /*0010*/ 	.short	0x0000
        /*0012*/ 	.short	0x0000
        /*0014*/ 	.byte	0x00, 0xf0, 0x01, 0x2a


	//----- nvinfo : EIATTR_SPARSE_MMA_MASK
	.align		4
.L_80:
        /*0018*/ 	.byte	0x03, 0x50
        /*001a*/ 	.short	0x0000


	//----- nvinfo : EIATTR_MAXREG_COUNT
	.align		4
        /*001c*/ 	.byte	0x03, 0x1b
        /*001e*/ 	.short	0x0080


	//----- nvinfo : EIATTR_MERCURY_ISA_VERSION
	.align		4
        /*0020*/ 	.byte	0x03, 0x5f
        /*0022*/ 	.short	0x0101


	//----- nvinfo : EIATTR_VRC_CTA_INIT_COUNT
	.align		4
        /*0024*/ 	.byte	0x02, 0x4a
	.zero		1
	.zero		1


	//----- nvinfo : EIATTR_EXIT_INSTR_OFFSETS
	.align		4
        /*0028*/ 	.byte	0x04, 0x1c
        /*002a*/ 	.short	(.L_82 - .L_81)


	//   ....[0]....
.L_81:
        /*002c*/ 	.word	0x00000010


	//----- nvinfo : EIATTR_MAX_THREADS
	.align		4
.L_82:
        /*0030*/ 	.byte	0x04, 0x05
        /*0032*/ 	.short	(.L_84 - .L_83)
.L_83:
        /*0034*/ 	.word	0x00000200
        /*0038*/ 	.word	0x00000001
        /*003c*/ 	.word	0x00000001


	//----- nvinfo : EIATTR_CBANK_PARAM_SIZE
	.align		4
.L_84:
        /*0040*/ 	.byte	0x03, 0x19
        /*0042*/ 	.short	0x0a80


	//----- nvinfo : EIATTR_PARAM_CBANK
	.align		4
        /*0044*/ 	.byte	0x04, 0x0a
        /*0046*/ 	.short	(.L_86 - .L_85)
	.align		4
.L_85:
        /*0048*/ 	.word	index@(.nv.constant0._ZN7cutlass13device_kernelIN5flash11enable_sm90INS1_16FlashAttnFwdSm90INS1_25CollectiveMainloopFwdSm90ILi2EN4cute5tupleIJNS5_1CILi1EEES8_S8_EEENS6_IJNS7_ILi192EEENS7_ILi128EEENS7_ILi96EEEEEELi96ENS_12float_e4m3_tEfNS_4arch4Sm90ELb0ELb0ELb0ELb1ELb1ELb0ELb0ELb1ELb1ELb1ELb0ELb0EEENS1_21CollectiveEpilogueFwdINS6_IJSA_SC_SB_EEES9_NS_10bfloat16_tESG_Li384ELb1ELb1ELb0ELb1EEENS1_36VarlenDynamicPersistentTileSchedulerILi192ELi128ELi384ELi128ELb0ELb1ELb1ELb0ELb1ELb1EEEEEEEEEvNT_6ParamsE)
        /*004c*/ 	.short	0x0380
        /*004e*/ 	.short	0x0a80


	//----- nvinfo : EIATTR_SW_WAR
	.align		4
.L_86:
        /*0050*/ 	.byte	0x04, 0x36
        /*0052*/ 	.short	(.L_88 - .L_87)
.L_87:
        /*0054*/ 	.word	0x00000008
.L_88:


//--------------------- .nv.info._ZN7cutlass13device_kernelIN5flash11enable_sm90INS1_16FlashAttnFwdSm90INS1_25CollectiveMainloopFwdSm90ILi2EN4cute5tupleIJNS5_1CILi1EEES8_S8_EEENS6_IJNS7_ILi192EEENS7_ILi128EEENS7_ILi96EEEEEELi96ENS_12float_e4m3_tEfNS_4arch4Sm90ELb0ELb0ELb0ELb1ELb1ELb1ELb0ELb1ELb1ELb1ELb0ELb0EEENS1_21CollectiveEpilogueFwdINS6_IJSA_SC_SB_EEES9_NS_10bfloat16_tESG_Li384ELb1ELb1ELb0ELb1EEENS1_36VarlenDynamicPersistentTileSchedulerILi192ELi128ELi384ELi128ELb0ELb1ELb1ELb0ELb1ELb1EEEEEEEEEvNT_6ParamsE --------------------------
	.section	.nv.info._ZN7cutlass13device_kernelIN5flash11enable_sm90INS1_16FlashAttnFwdSm90INS1_25CollectiveMainloopFwdSm90ILi2EN4cute5tupleIJNS5_1CILi1EEES8_S8_EEENS6_IJNS7_ILi192EEENS7_ILi128EEENS7_ILi96EEEEEELi96ENS_12float_e4m3_tEfNS_4arch4Sm90ELb0ELb0ELb0ELb1ELb1ELb1ELb0ELb1ELb1ELb1ELb0ELb0EEENS1_21CollectiveEpilogueFwdINS6_IJSA_SC_SB_EEES9_NS_10bfloat16_tESG_Li384ELb1ELb1ELb0ELb1EEENS1_36VarlenDynamicPersistentTileSchedulerILi192ELi128ELi384ELi128ELb0ELb1ELb1ELb0ELb1ELb1EEEEEEEEEvNT_6ParamsE,"",@"SHT_CUDA_INFO"
	.sectionflags	@""
	.align	4


	//----- nvinfo : EIATTR_CUDA_API_VERSION
	.align		4
        /*0000*/ 	.byte	0x04, 0x37
        /*0002*/ 	.short	(.L_90 - .L_89)
.L_89:
        /*0004*/ 	.word	0x00000082


	//----- nvinfo : EIATTR_KPARAM_INFO
	.align		4
.L_90:
        /*0008*/ 	.byte	0x04, 0x17
        /*000a*/ 	.short	(.L_92 - .L_91)
.L_91:
        /*000c*/ 	.word	0x00000000
        /*0010*/ 	.short	0x0000
        /*0012*/ 	.short	0x0000
        /*0014*/ 	.byte	0x00, 0xf0, 0x01, 0x2a


	//----- nvinfo : EIATTR_SPARSE_MMA_MASK
	.align		4
.L_92:
        /*0018*/ 	.byte	0x03, 0x50
        /*001a*/ 	.short	0x0000


	//----- nvinfo : EIATTR_MAXREG_COUNT
	.align		4
        /*001c*/ 	.byte	0x03, 0x1b
        /*001e*/ 	.short	0x0080


	//----- nvinfo : EIATTR_MERCURY_ISA_VERSION
	.align		4
        /*0020*/ 	.byte	0x03, 0x5f
        /*0022*/ 	.short	0x0101


	//----- nvinfo : EIATTR_VRC_CTA_INIT_COUNT
	.align		4
        /*0024*/ 	.byte	0x02, 0x4a
	.zero		1
	.zero		1


	//----- nvinfo : EIATTR_EXIT_INSTR_OFFSETS
	.align		4
        /*0028*/ 	.byte	0x04, 0x1c
        /*002a*/ 	.short	(.L_94 - .L_93)


	//   ....[0]....
.L_93:
        /*002c*/ 	.word	0x00000010


	//----- nvinfo : EIATTR_MAX_THREADS
	.align		4
.L_94:
        /*0030*/ 	.byte	0x04, 0x05
        /*0032*/ 	.short	(.L_96 - .L_95)
.L_95:
        /*0034*/ 	.word	0x00000200
        /*0038*/ 	.word	0x00000001
        /*003c*/ 	.word	0x00000001


	//----- nvinfo : EIATTR_CBANK_PARAM_SIZE
	.align		4
.L_96:
        /*0040*/ 	.byte	0x03, 0x19
        /*0042*/ 	.short	0x0a80


	//----- nvinfo : EIATTR_PARAM_CBANK
	.align		4
        /*0044*/ 	.byte	0x04, 0x0a
        /*0046*/ 	.short	(.L_98 - .L_97)
	.align		4
.L_97:
        /*0048*/ 	.word	index@(.nv.constant0._ZN7cutlass13device_kernelIN5flash11enable_sm90INS1_16FlashAttnFwdSm90INS1_25CollectiveMainloopFwdSm90ILi2EN4cute5tupleIJNS5_1CILi1EEES8_S8_EEENS6_IJNS7_ILi192EEENS7_ILi128EEENS7_ILi96EEEEEELi96ENS_12float_e4m3_tEfNS_4arch4Sm90ELb0ELb0ELb0ELb1ELb1ELb1ELb0ELb1ELb1ELb1ELb0ELb0EEENS1_21CollectiveEpilogueFwdINS6_IJSA_SC_SB_EEES9_NS_10bfloat16_tESG_Li384ELb1ELb1ELb0ELb1EEENS1_36VarlenDynamicPersistentTileSchedulerILi192ELi128ELi384ELi128ELb0ELb1ELb1ELb0ELb1ELb1EEEEEEEEEvNT_6ParamsE)
        /*004c*/ 	.short	0x0380
        /*004e*/ 	.short	0x0a80


	//----- nvinfo : EIATTR_SW_WAR
	.align		4
.L_98:
        /*0050*/ 	.byte	0x04, 0x36
        /*0052*/ 	.short	(.L_100 - .L_99)
.L_99:
        /*0054*/ 	.word	0x00000008
.L_100:


//--------------------- .nv.info._ZN7cutlass13device_kernelIN5flash11enable_sm90INS1_16FlashAttnFwdSm90INS1_25CollectiveMainloopFwdSm90ILi2EN4cute5tupleIJNS5_1CILi1EEES8_S8_EEENS6_IJNS7_ILi192EEENS7_ILi128EEENS7_ILi96EEEEEELi96ENS_12float_e4m3_tEfNS_4arch4Sm90ELb0ELb1ELb0ELb0ELb1ELb0ELb0ELb1ELb1ELb1ELb0ELb0EEENS1_21CollectiveEpilogueFwdINS6_IJSA_SC_SB_EEES9_NS_10bfloat16_tESG_Li384ELb0ELb1ELb0ELb1EEENS1_30DynamicPersistentTileSchedulerILi384ELi128ELb0ELb1ELb1EEEEEEEEEvNT_6ParamsE --------------------------
	.section	.nv.info._ZN7cutlass13device_kernelIN5flash11enable_sm90INS1_16FlashAttnFwdSm90INS1_25CollectiveMainloopFwdSm90ILi2EN4cute5tupleIJNS5_1CILi1EEES8_S8_EEENS6_IJNS7_ILi192EEENS7_ILi128EEENS7_ILi96EEEEEELi96ENS_12float_e4m3_tEfNS_4arch4Sm90ELb0ELb1ELb0ELb0ELb1ELb0ELb0ELb1ELb1ELb1ELb0ELb0EEENS1_21CollectiveEpilogueFwdINS6_IJSA_SC_SB_EEES9_NS_10bfloat16_tESG_Li384ELb0ELb1ELb0ELb1EEENS1_30DynamicPersistentTileSchedulerILi384ELi128ELb0ELb1ELb1EEEEEEEEEvNT_6ParamsE,"",@"SHT_CUDA_INFO"
	.sectionflags	@""
	.align	4


	//----- nvinfo : EIATTR_CUDA_API_VERSION
	.align		4
        /*0000*/ 	.byte	0x04, 0x37
        /*0002*/ 	.short	(.L_102 - .L_101)
.L_101:
        /*0004*/ 	.word	0x00000082


	//----- nvinfo : EIATTR_KPARAM_INFO
	.align		4
.L_102:
        /*0008*/ 	.byte	0x04, 0x17
        /*000a*/ 	.short	(.L_104 - .L_103)
.L_103:
        /*000c*/ 	.word	0x00000000
        /*0010*/ 	.short	0x0000
        /*0012*/ 	.short	0x0000
        /*0014*/ 	.byte	0x00, 0xf0, 0x01, 0x2a


	//----- nvinfo : EIATTR_SPARSE_MMA_MASK
	.align		4
.L_104:
        /*0018*/ 	.byte	0x03, 0x50
        /*001a*/ 	.short	0x0000


	//----- nvinfo : EIATTR_MAXREG_COUNT
	.align		4
        /*001c*/ 	.byte	0x03, 0x1b
        /*001e*/ 	.short	0x0080


	//----- nvinfo : EIATTR_MERCURY_ISA_VERSION
	.align		4
        /*0020*/ 	.byte	0x03, 0x5f
        /*0022*/ 	.short	0x0101


	//----- nvinfo : EIATTR_VRC_CTA_INIT_COUNT
	.align		4
        /*0024*/ 	.byte	0x02, 0x4a
	.zero		1
	.zero		1


	//----- nvinfo : EIATTR_EXIT_INSTR_OFFSETS
	.align		4
        /*0028*/ 	.byte	0x04, 0x1c
        /*002a*/ 	.short	(.L_106 - .L_105)


	//   ....[0]....
.L_105:
        /*002c*/ 	.word	0x00000010


	//----- nvinfo : EIATTR_MAX_THREADS
	.align		4
.L_106:
        /*0030*/ 	.byte	0x04, 0x05
        /*0032*/ 	.short	(.L_108 - .L_107)
.L_107:
        /*0034*/ 	.word	0x00000200
        /*0038*/ 	.word	0x00000001
        /*003c*/ 	.word	0x00000001


	//----- nvinfo : EIATTR_CBANK_PARAM_SIZE
	.align		4
.L_108:
        /*0040*/ 	.byte	0x03, 0x19
        /*0042*/ 	.short	0x0a80


	//----- nvinfo : EIATTR_PARAM_CBANK
	.align		4
        /*0044*/ 	.byte	0x04, 0x0a
        /*0046*/ 	.short	(.L_110 - .L_109)
	.align		4
.L_109:
        /*0048*/ 	.word	index@(.nv.constant0._ZN7cutlass13device_kernelIN5flash11enable_sm90INS1_16FlashAttnFwdSm90INS1_25CollectiveMainloopFwdSm90ILi2EN4cute5tupleIJNS5_1CILi1EEES8_S8_EEENS6_IJNS7_ILi192EEENS7_ILi128EEENS7_ILi96EEEEEELi96ENS_12float_e4m3_tEfNS_4arch4Sm90ELb0ELb1ELb0ELb0ELb1ELb0ELb0ELb1ELb1ELb1ELb0ELb0EEENS1_21CollectiveEpilogueFwdINS6_IJSA_SC_SB_EEES9_NS_10bfloat16_tESG_Li384ELb0ELb1ELb0ELb1EEENS1_30DynamicPersistentTileSchedulerILi384ELi128ELb0ELb1ELb1EEEEEEEEEvNT_6ParamsE)
        /*004c*/ 	.short	0x0380
        /*004e*/ 	.short	0x0a80


	//----- nvinfo : EIATTR_SW_WAR
	.align		4
.L_110:
        /*0050*/ 	.byte	0x04, 0x36
        /*0052*/ 	.short	(.L_112 - .L_111)
.L_111:
        /*0054*/ 	.word	0x00000008
.L_112:


//--------------------- .nv.info._ZN7cutlass13device_kernelIN5flash11enable_sm90INS1_16FlashAttnFwdSm90INS1_25CollectiveMainloopFwdSm90ILi2EN4cute5tupleIJNS5_1CILi1EEES8_S8_EEENS6_IJNS7_ILi192EEENS7_ILi128EEENS7_ILi96EEEEEELi96ENS_12float_e4m3_tEfNS_4arch4Sm90ELb0ELb1ELb0ELb1ELb1ELb0ELb0ELb1ELb1ELb1ELb0ELb0EEENS1_21CollectiveEpilogueFwdINS6_IJSA_SC_SB_EEES9_NS_10bfloat16_tESG_Li384ELb1ELb1ELb0ELb1EEENS1_36VarlenDynamicPersistentTileSchedulerILi192ELi128ELi384ELi128ELb0ELb1ELb1ELb1ELb0ELb1EEEEEEEEEvNT_6ParamsE --------------------------
	.section	.nv.info._ZN7cutlass13device_kernelIN5flash11enable_sm90INS1_16FlashAttnFwdSm90INS1_25CollectiveMainloopFwdSm90ILi2EN4cute5tupleIJNS5_1CILi1EEES8_S8_EEENS6_IJNS7_ILi192EEENS7_ILi128EEENS7_ILi96EEEEEELi96ENS_12float_e4m3_tEfNS_4arch4Sm90ELb0ELb1ELb0ELb1ELb1ELb0ELb0ELb1ELb1ELb1ELb0ELb0EEENS1_21CollectiveEpilogueFwdINS6_IJSA_SC_SB_EEES9_NS_10bfloat16_tESG_Li384ELb1ELb1ELb0ELb1EEENS1_36VarlenDynamicPersistentTileSchedulerILi192ELi128ELi384ELi128ELb0ELb1ELb1ELb1ELb0ELb1EEEEEEEEEvNT_6ParamsE,"",@"SHT_CUDA_INFO"
	.sectionflags	@""
	.align	4


	//----- nvinfo : EIATTR_CUDA_API_VERSION
	.align		4
        /*0000*/ 	.byte	0x04, 0x37
        /*0002*/ 	.short	(.L_114 - .L_113)
.L_113:
        /*0004*/ 	.word	0x00000082


	//----- nvinfo : EIATTR_KPARAM_INFO
	.align		4
.L_114:
        /*0008*/ 	.byte	0x04, 0x17
        /*000a*/ 	.short	(.L_116 - .L_115)
.L_115:
        /*000c*/ 	.word	0x00000000
        /*0010*/ 	.short	0x0000
        /*0012*/ 	.short	0x0000
        /*0014*/ 	.byte	0x00, 0xf0, 0x01, 0x2a


	//----- nvinfo : EIATTR_SPARSE_MMA_MASK
	.align		4
.L_116:
        /*0018*/ 	.byte	0x03, 0x50
        /*001a*/ 	.short	0x0000


	//----- nvinfo : EIATTR_MAXREG_COUNT
	.align		4
        /*001c*/ 	.byte	0x03, 0x1b
        /*001e*/ 	.short	0x0080


	//----- nvinfo : EIATTR_MERCURY_ISA_VERSION
	.align		4
        /*0020*/ 	.byte	0x03, 0x5f
        /*0022*/ 	.short	0x0101


	//----- nvinfo : EIATTR_VRC_CTA_INIT_COUNT
	.align		4
        /*0024*/ 	.byte	0x02, 0x4a
	.zero		1
	.zero		1


	//----- nvinfo : EIATTR_EXIT_INSTR_OFFSETS
	.align		4
        /*0028*/ 	.byte	0x04, 0x1c
        /*002a*/ 	.short	(.L_118 - .L_117)


	//   ....[0]....
.L_117:
        /*002c*/ 	.word	0x00000010


	//----- nvinfo : EIATTR_MAX_THREADS
	.align		4
.L_118:
        /*0030*/ 	.byte	0x04, 0x05
        /*0032*/ 	.short	(.L_120 - .L_119)
.L_119:
        /*0034*/ 	.word	0x00000200
        /*0038*/ 	.word	0x00000001
        /*003c*/ 	.word	0x00000001


	//----- nvinfo : EIATTR_CBANK_PARAM_SIZE
	.align		4
.L_120:
        /*0040*/ 	.byte	0x03, 0x19
        /*0042*/ 	.short	0x0a80


	//----- nvinfo : EIATTR_PARAM_CBANK
	.align		4
        /*0044*/ 	.byte	0x04, 0x0a
        /*0046*/ 	.short	(.L_122 - .L_121)
	.align		4
.L_121:
        /*0048*/ 	.word	index@(.nv.constant0._ZN7cutlass13device_kernelIN5flash11enable_sm90INS1_16FlashAttnFwdSm90INS1_25CollectiveMainloopFwdSm90ILi2EN4cute5tupleIJNS5_1CILi1EEES8_S8_EEENS6_IJNS7_ILi192EEENS7_ILi128EEENS7_ILi96EEEEEELi96ENS_12float_e4m3_tEfNS_4arch4Sm90ELb0ELb1ELb0ELb1ELb1ELb0ELb0ELb1ELb1ELb1ELb0ELb0EEENS1_21CollectiveEpilogueFwdINS6_IJSA_SC_SB_EEES9_NS_10bfloat16_tESG_Li384ELb1ELb1ELb0ELb1EEENS1_36VarlenDynamicPersistentTileSchedulerILi192ELi128ELi384ELi128ELb0ELb1ELb1ELb1ELb0ELb1EEEEEEEEEvNT_6ParamsE)
        /*004c*/ 	.short	0x0380
        /*004e*/ 	.short	0x0a80


	//----- nvinfo : EIATTR_SW_WAR
	.align		4
.L_122:
        /*0050*/ 	.byte	0x04, 0x36
        /*0052*/ 	.short	(.L_124 - .L_123)
.L_123:
        /*0054*/ 	.word	0x00000008
.L_124:


//--------------------- .nv.info._ZN7cutlass13device_kernelIN5flash11enable_sm90INS1_16FlashAttnFwdSm90INS1_25CollectiveMainloopFwdSm90ILi2EN4cute5tupleIJNS5_1CILi1EEES8_S8_EEENS6_IJNS7_ILi192EEENS7_ILi128EEENS7_ILi96EEEEEELi96ENS_12float_e4m3_tEfNS_4arch4Sm90ELb0ELb1ELb0ELb1ELb1ELb1ELb0ELb1ELb1ELb1ELb0ELb0EEENS1_21CollectiveEpilogueFwdINS6_IJSA_SC_SB_EEES9_NS_10bfloat16_tESG_Li384ELb1ELb1ELb0ELb1EEENS1_36VarlenDynamicPersistentTileSchedulerILi192ELi128ELi384ELi128ELb0ELb1ELb1ELb1ELb0ELb1EEEEEEEEEvNT_6ParamsE --------------------------
	.section	.nv.info._ZN7cutlass13device_kernelIN5flash11enable_sm90INS1_16FlashAttnFwdSm90INS1_25CollectiveMainloopFwdSm90ILi2EN4cute5tupleIJNS5_1CILi1EEES8_S8_EEENS6_IJNS7_ILi192EEENS7_ILi128EEENS7_ILi96EEEEEELi96ENS_12float_e4m3_tEfNS_4arch4Sm90ELb0ELb1ELb0ELb1ELb1ELb1ELb0ELb1ELb1ELb1ELb0ELb0EEENS1_21CollectiveEpilogueFwdINS6_IJSA_SC_SB_EEES9_NS_10bfloat16_tESG_Li384ELb1ELb1ELb0ELb1EEENS1_36VarlenDynamicPersistentTileSchedulerILi192ELi128ELi384ELi128ELb0ELb1ELb1ELb1ELb0ELb1EEEEEEEEEvNT_6ParamsE,"",@"SHT_CUDA_INFO"
	.sectionflags	@""
	.align	4


	//----- nvinfo : EIATTR_CUDA_API_VERSION
	.align		4
        /*0000*/ 	.byte	0x04, 0x37
        /*0002*/ 	.short	(.L_126 - .L_125)
.L_125:
        /*0004*/ 	.word	0x00000082


	//----- nvinfo : EIATTR_KPARAM_INFO
	.align		4
.L_126:
        /*0008*/ 	.byte	0x04, 0x17
        /*000a*/ 	.short	(.L_128 - .L_127)
.L_127:
        /*000c*/ 	.word	0x00000000
        /*0010*/ 	.short	0x0000
        /*0012*/ 	.short	0x0000
        /*0014*/ 	.byte	0x00, 0xf0, 0x01, 0x2a


	//----- nvinfo : EIATTR_SPARSE_MMA_MASK
	.align		4
.L_128:
        /*0018*/ 	.byte	0x03, 0x50
        /*001a*/ 	.short	0x0000


	//----- nvinfo : EIATTR_MAXREG_COUNT
	.align		4
        /*001c*/ 	.byte	0x03, 0x1b
        /*001e*/ 	.short	0x0080


	//----- nvinfo : EIATTR_MERCURY_ISA_VERSION
	.align		4
        /*0020*/ 	.byte	0x03, 0x5f
        /*0022*/ 	.short	0x0101


	//----- nvinfo : EIATTR_VRC_CTA_INIT_COUNT
	.align		4
        /*0024*/ 	.byte	0x02, 0x4a
	.zero		1
	.zero		1


	//----- nvinfo : EIATTR_EXIT_INSTR_OFFSETS
	.align		4
        /*0028*/ 	.byte	0x04, 0x1c
        /*002a*/ 	.short	(.L_130 - .L_129)


	//   ....[0]....
.L_129:
        /*002c*/ 	.word	0x00000010


	//----- nvinfo : EIATTR_MAX_THREADS
	.align		4
.L_130:
        /*0030*/ 	.byte	0x04, 0x05
        /*0032*/ 	.short	(.L_132 - .L_131)
.L_131:
        /*0034*/ 	.word	0x00000200
        /*0038*/ 	.word	0x00000001
        /*003c*/ 	.word	0x00000001


	//----- nvinfo : EIATTR_CBANK_PARAM_SIZE
	.align		4
.L_132:
        /*0040*/ 	.byte	0x03, 0x19
        /*0042*/ 	.short	0x0a80


	//----- nvinfo : EIATTR_PARAM_CBANK
	.align		4
        /*0044*/ 	.byte	0x04, 0x0a
        /*0046*/ 	.short	(.L_134 - .L_133)
	.align		4
.L_133:
        /*0048*/ 	.word	index@(.nv.constant0._ZN7cutlass13device_kernelIN5flash11enable_sm90INS1_16FlashAttnFwdSm90INS1_25CollectiveMainloopFwdSm90ILi2EN4cute5tupleIJNS5_1CILi1EEES8_S8_EEENS6_IJNS7_ILi192EEENS7_ILi128EEENS7_ILi96EEEEEELi96ENS_12float_e4m3_tEfNS_4arch4Sm90ELb0ELb1ELb0ELb1ELb1ELb1ELb0ELb1ELb1ELb1ELb0ELb0EEENS1_21CollectiveEpilogueFwdINS6_IJSA_SC_SB_EEES9_NS_10bfloat16_tESG_Li384ELb1ELb1ELb0ELb1EEENS1_36VarlenDynamicPersistentTileSchedulerILi192ELi128ELi384ELi128ELb0ELb1ELb1ELb1ELb0ELb1EEEEEEEEEvNT_6ParamsE)
        /*004c*/ 	.short	0x0380
        /*004e*/ 	.short	0x0a80


	//----- nvinfo : EIATTR_SW_WAR
	.align		4
.L_134:
        /*0050*/ 	.byte	0x04, 0x36
        /*0052*/ 	.short	(.L_136 - .L_135)
.L_135:
        /*0054*/ 	.word	0x00000008
.L_136:


//--------------------- .nv.info._ZN7cutlass13device_kernelIN5flash11enable_sm90INS1_16FlashAttnFwdSm90INS1_25CollectiveMainloopFwdSm90ILi2EN4cute5tupleIJNS5_1CILi1EEES8_S8_EEENS6_IJNS7_ILi192EEENS7_ILi128EEENS7_ILi96EEEEEELi96ENS_12float_e4m3_tEfNS_4arch4Sm90ELb1ELb0ELb0ELb0ELb1ELb0ELb0ELb1ELb1ELb1ELb0ELb0EEENS1_21CollectiveEpilogueFwdINS6_IJSA_SC_SB_EEES9_NS_10bfloat16_tESG_Li384ELb0ELb1ELb0ELb1EEENS1_30DynamicPersistentTileSchedulerILi384ELi128ELb0ELb1ELb1EEEEEEEEEvNT_6ParamsE --------------------------
	.section	.nv.info._ZN7cutlass13device_kernelIN5flash11enable_sm90INS1_16FlashAttnFwdSm90INS1_25CollectiveMainloopFwdSm90ILi2EN4cute5tupleIJNS5_1CILi1EEES8_S8_EEENS6_IJNS7_ILi192EEENS7_ILi128EEENS7_ILi96EEEEEELi96ENS_12float_e4m3_tEfNS_4arch4Sm90ELb1ELb0ELb0ELb0ELb1ELb0ELb0ELb1ELb1ELb1ELb0ELb0EEENS1_21CollectiveEpilogueFwdINS6_IJSA_SC_SB_EEES9_NS_10bfloat16_tESG_Li384ELb0ELb1ELb0ELb1EEENS1_30DynamicPersistentTileSchedulerILi384ELi128ELb0ELb1ELb1EEEEEEEEEvNT_6ParamsE,"",@"SHT_CUDA_INFO"
	.sectionflags	@""
	.align	4


	//----- nvinfo : EIATTR_CUDA_API_VERSION
	.align		4
        /*0000*/ 	.byte	0x04, 0x37
        /*0002*/ 	.short	(.L_138 - .L_137)
.L_137:
        /*0004*/ 	.word	0x00000082


	//----- nvinfo : EIATTR_KPARAM_INFO
	.align		4
.L_138:
        /*0008*/ 	.byte	0x04, 0x17
        /*000a*/ 	.short	(.L_140 - .L_139)
.L_139:
        /*000c*/ 	.word	0x00000000
        /*0010*/ 	.short	0x0000
        /*0012*/ 	.short	0x0000
        /*0014*/ 	.byte	0x00, 0xf0, 0x01, 0x2a


	//----- nvinfo : EIATTR_SPARSE_MMA_MASK
	.align		4
.L_140:
        /*0018*/ 	.byte	0x03, 0x50
        /*001a*/ 	.short	0x0000


	//----- nvinfo : EIATTR_MAXREG_COUNT
	.align		4
        /*001c*/ 	.byte	0x03, 0x1b
        /*001e*/ 	.short	0x0080


	//----- nvinfo : EIATTR_MERCURY_ISA_VERSION
	.align		4
        /*0020*/ 	.byte	0x03, 0x5f
        /*0022*/ 	.short	0x0101


	//----- nvinfo : EIATTR_VRC_CTA_INIT_COUNT
	.align		4
        /*0024*/ 	.byte	0x02, 0x4a
	.zero		1
	.zero		1


	//----- nvinfo : EIATTR_EXIT_INSTR_OFFSETS
	.align		4
        /*0028*/ 	.byte	0x04, 0x1c
        /*002a*/ 	.short	(.L_142 - .L_141)


	//   ....[0]....
.L_141:
        /*002c*/ 	.word	0x00000010


	//----- nvinfo : EIATTR_MAX_THREADS
	.align		4
.L_142:
        /*0030*/ 	.byte	0x04, 0x05
        /*0032*/ 	.short	(.L_144 - .L_143)
.L_143:
        /*0034*/ 	.word	0x00000200
        /*0038*/ 	.word	0x00000001
        /*003c*/ 	.word	0x00000001


	//----- nvinfo : EIATTR_CBANK_PARAM_SIZE
	.align		4
.L_144:
        /*0040*/ 	.byte	0x03, 0x19
        /*0042*/ 	.short	0x0a80


	//----- nvinfo : EIATTR_PARAM_CBANK
	.align		4
        /*0044*/ 	.byte	0x04, 0x0a
        /*0046*/ 	.short	(.L_146 - .L_145)
	.align		4
.L_145:
        /*0048*/ 	.word	index@(.nv.constant0._ZN7cutlass13device_kernelIN5flash11enable_sm90INS1_16FlashAttnFwdSm90INS1_25CollectiveMainloopFwdSm90ILi2EN4cute5tupleIJNS5_1CILi1EEES8_S8_EEENS6_IJNS7_ILi192EEENS7_ILi128EEENS7_ILi96EEEEEELi96ENS_12float_e4m3_tEfNS_4arch4Sm90ELb1ELb0ELb0ELb0ELb1ELb0ELb0ELb1ELb1ELb1ELb0ELb0EEENS1_21CollectiveEpilogueFwdINS6_IJSA_SC_SB_EEES9_NS_10bfloat16_tESG_Li384ELb0ELb1ELb0ELb1EEENS1_30DynamicPersistentTileSchedulerILi384ELi128ELb0ELb1ELb1EEEEEEEEEvNT_6ParamsE)
        /*004c*/ 	.short	0x0380
        /*004e*/ 	.short	0x0a80


	//----- nvinfo : EIATTR_SW_WAR
	.align		4
.L_146:
        /*0050*/ 	.byte	0x04, 0x36
        /*0052*/ 	.short	(.L_148 - .L_147)
.L_147:
        /*0054*/ 	.word	0x00000008
.L_148:


//--------------------- .nv.info._ZN7cutlass13device_kernelIN5flash11enable_sm90INS1_16FlashAttnFwdSm90INS1_25CollectiveMainloopFwdSm90ILi2EN4cute5tupleIJNS5_1CILi1EEES8_S8_EEENS6_IJNS7_ILi192EEENS7_ILi128EEENS7_ILi96EEEEEELi96ENS_12float_e4m3_tEfNS_4arch4Sm90ELb1ELb0ELb0ELb1ELb1ELb0ELb0ELb1ELb1ELb1ELb0ELb0EEENS1_21CollectiveEpilogueFwdINS6_IJSA_SC_SB_EEES9_NS_10bfloat16_tESG_Li384ELb1ELb1ELb0ELb1EEENS1_36VarlenDynamicPersistentTileSchedulerILi192ELi128ELi384ELi128ELb0ELb1ELb1ELb1ELb1ELb1EEEEEEEEEvNT_6ParamsE --------------------------
	.section	.nv.info._ZN7cutlass13device_kernelIN5flash11enable_sm90INS1_16FlashAttnFwdSm90INS1_25CollectiveMainloopFwdSm90ILi2EN4cute5tupleIJNS5_1CILi1EEES8_S8_EEENS6_IJNS7_ILi192EEENS7_ILi128EEENS7_ILi96EEEEEELi96ENS_12float_e4m3_tEfNS_4arch4Sm90ELb1ELb0ELb0ELb1ELb1ELb0ELb0ELb1ELb1ELb1ELb0ELb0EEENS1_21CollectiveEpilogueFwdINS6_IJSA_SC_SB_EEES9_NS_10bfloat16_tESG_Li384ELb1ELb1ELb0ELb1EEENS1_36VarlenDynamicPersistentTileSchedulerILi192ELi128ELi384ELi128ELb0ELb1ELb1ELb1ELb1ELb1EEEEEEEEEvNT_6ParamsE,"",@"SHT_CUDA_INFO"
	.sectionflags	@""
	.align	4


	//----- nvinfo : EIATTR_CUDA_API_VERSION
	.align		4
        /*0000*/ 	.byte	0x04, 0x37
        /*0002*/ 	.short	(.L_150 - .L_149)
.L_149:
        /*0004*/ 	.word	0x00000082


	//----- nvinfo : EIATTR_KPARAM_INFO
	.align		4
.L_150:
        /*0008*/ 	.byte	0x04, 0x17
        /*000a*/ 	.short	(.L_152 - .L_151)
.L_151:
        /*000c*/ 	.word	0x00000000
        /*0010*/ 	.short	0x0000
        /*0012*/ 	.short	0x0000
        /*0014*/ 	.byte	0x00, 0xf0, 0x01, 0x2a


	//----- nvinfo : EIATTR_SPARSE_MMA_MASK
	.align		4
.L_152:
        /*0018*/ 	.byte	0x03, 0x50
        /*001a*/ 	.short	0x0000


	//----- nvinfo : EIATTR_MAXREG_COUNT
	.align		4
        /*001c*/ 	.byte	0x03, 0x1b
        /*001e*/ 	.short	0x0080


	//----- nvinfo : EIATTR_MERCURY_ISA_VERSION
	.align		4
        /*0020*/ 	.byte	0x03, 0x5f
        /*0022*/ 	.short	0x0101


	//----- nvinfo : EIATTR_VRC_CTA_INIT_COUNT
	.align		4
        /*0024*/ 	.byte	0x02, 0x4a
	.zero		1
	.zero		1


	//----- nvinfo : EIATTR_EXIT_INSTR_OFFSETS
	.align		4
        /*0028*/ 	.byte	0x04, 0x1c
        /*002a*/ 	.short	(.L_154 - .L_153)


	//   ....[0]....
.L_153:
        /*002c*/ 	.word	0x00000010


	//----- nvinfo : EIATTR_MAX_THREADS
	.align		4
.L_154:
        /*0030*/ 	.byte	0x04, 0x05
        /*0032*/ 	.short	(.L_156 - .L_155)
.L_155:
        /*0034*/ 	.word	0x00000200
        /*0038*/ 	.word	0x00000001
        /*003c*/ 	.word	0x00000001


	//----- nvinfo : EIATTR_CBANK_PARAM_SIZE
	.align		4
.L_156:
        /*0040*/ 	.byte	0x03, 0x19
        /*0042*/ 	.short	0x0a80


	//----- nvinfo : EIATTR_PARAM_CBANK
	.align		4
        /*0044*/ 	.byte	0x04, 0x0a
        /*0046*/ 	.short	(.L_158 - .L_157)
	.align		4
.L_157:
        /*0048*/ 	.word	index@(.nv.constant0._ZN7cutlass13device_kernelIN5flash11enable_sm90INS1_16FlashAttnFwdSm90INS1_25CollectiveMainloopFwdSm90ILi2EN4cute5tupleIJNS5_1CILi1EEES8_S8_EEENS6_IJNS7_ILi192EEENS7_ILi128EEENS7_ILi96EEEEEELi96ENS_12float_e4m3_tEfNS_4arch4Sm90ELb1ELb0ELb0ELb1ELb1ELb0ELb0ELb1ELb1ELb1ELb0ELb0EEENS1_21CollectiveEpilogueFwdINS6_IJSA_SC_SB_EEES9_NS_10bfloat16_tESG_Li384ELb1ELb1ELb0ELb1EEENS1_36VarlenDynamicPersistentTileSchedulerILi192ELi128ELi384ELi128ELb0ELb1ELb1ELb1ELb1ELb1EEEEEEEEEvNT_6ParamsE)
        /*004c*/ 	.short	0x0380
        /*004e*/ 	.short	0x0a80


	//----- nvinfo : EIATTR_SW_WAR
	.align		4
.L_158:
        /*0050*/ 	.byte	0x04, 0x36
        /*0052*/ 	.short	(.L_160 - .L_159)
.L_159:
        /*0054*/ 	.word	0x00000008
.L_160:


//--------------------- .nv.info._ZN7cutlass13device_kernelIN5flash11enable_sm90INS1_16FlashAttnFwdSm90INS1_25CollectiveMainloopFwdSm90ILi2EN4cute5tupleIJNS5_1CILi1EEES8_S8_EEENS6_IJNS7_ILi192EEENS7_ILi128EEENS7_ILi96EEEEEELi96ENS_12float_e4m3_tEfNS_4arch4Sm90ELb1ELb0ELb0ELb1ELb1ELb1ELb0ELb1ELb1ELb1ELb0ELb0EEENS1_21CollectiveEpilogueFwdINS6_IJSA_SC_SB_EEES9_NS_10bfloat16_tESG_Li384ELb1ELb1ELb0ELb1EEENS1_36VarlenDynamicPersistentTileSchedulerILi192ELi128ELi384ELi128ELb0ELb1ELb1ELb1ELb1ELb1EEEEEEEEEvNT_6ParamsE --------------------------
	.section	.nv.info._ZN7cutlass13device_kernelIN5flash11enable_sm90INS1_16FlashAttnFwdSm90INS1_25CollectiveMainloopFwdSm90ILi2EN4cute5tupleIJNS5_1CILi1EEES8_S8_EEENS6_IJNS7_ILi192EEENS7_ILi128EEENS7_ILi96EEEEEELi96ENS_12float_e4m3_tEfNS_4arch4Sm90ELb1ELb0ELb0ELb1ELb1ELb1ELb0ELb1ELb1ELb1ELb0ELb0EEENS1_21CollectiveEpilogueFwdINS6_IJSA_SC_SB_EEES9_NS_10bfloat16_tESG_Li384ELb1ELb1ELb0ELb1EEENS1_36VarlenDynamicPersistentTileSchedulerILi192ELi128ELi384ELi128ELb0ELb1ELb1ELb1ELb1ELb1EEEEEEEEEvNT_6ParamsE,"",@"SHT_CUDA_INFO"
	.sectionflags	@""
	.align	4


	//----- nvinfo : EIATTR_CUDA_API_VERSION
	.align		4
        /*0000*/ 	.byte	0x04, 0x37
        /*0002*/ 	.short	(.L_162 - .L_161)
.L_161:
        /*0004*/ 	.word	0x00000082


	//----- nvinfo : EIATTR_KPARAM_INFO
	.align		4
.L_162:
        /*0008*/ 	.byte	0x04, 0x17
        /*000a*/ 	.short	(.L_164 - .L_163)
.L_163:
        /*000c*/ 	.word	0x00000000
        /*0010*/ 	.short	0x0000
        /*0012*/ 	.short	0x0000
        /*0014*/ 	.byte	0x00, 0xf0, 0x01, 0x2a


	//----- nvinfo : EIATTR_SPARSE_MMA_MASK
	.align		4
.L_164:
        /*0018*/ 	.byte	0x03, 0x50
        /*001a*/ 	.short	0x0000


	//----- nvinfo : EIATTR_MAXREG_COUNT
	.align		4
        /*001c*/ 	.byte	0x03, 0x1b
        /*001e*/ 	.short	0x0080


	//----- nvinfo : EIATTR_MERCURY_ISA_VERSION
	.align		4
        /*0020*/ 	.byte	0x03, 0x5f
        /*0022*/ 	.short	0x0101


	//----- nvinfo : EIATTR_VRC_CTA_INIT_COUNT
	.align		4
        /*0024*/ 	.byte	0x02, 0x4a
	.zero		1
	.zero		1


	//----- nvinfo : EIATTR_EXIT_INSTR_OFFSETS
	.align		4
        /*0028*/ 	.byte	0x04, 0x1c
        /*002a*/ 	.short	(.L_166 - .L_165)


	//   ....[0]....
.L_165:
        /*002c*/ 	.word	0x00000010


	//----- nvinfo : EIATTR_MAX_THREADS
	.align		4
.L_166:
        /*0030*/ 	.byte	0x04, 0x05
        /*0032*/ 	.short	(.L_168 - .L_167)
.L_167:
        /*0034*/ 	.word	0x00000200
        /*0038*/ 	.word	0x00000001
        /*003c*/ 	.word	0x00000001


	//----- nvinfo : EIATTR_CBANK_PARAM_SIZE
	.align		4
.L_168:
        /*0040*/ 	.byte	0x03, 0x19
        /*0042*/ 	.short	0x0a80


	//----- nvinfo : EIATTR_PARAM_CBANK
	.align		4
        /*0044*/ 	.byte	0x04, 0x0a
        /*0046*/ 	.short	(.L_170 - .L_169)
	.align		4
.L_169:
        /*0048*/ 	.word	index@(.nv.constant0._ZN7cutlass13device_kernelIN5flash11enable_sm90INS1_16FlashAttnFwdSm90INS1_25CollectiveMainloopFwdSm90ILi2EN4cute5tupleIJNS5_1CILi1EEES8_S8_EEENS6_IJNS7_ILi192EEENS7_ILi128EEENS7_ILi96EEEEEELi96ENS_12float_e4m3_tEfNS_4arch4Sm90ELb1ELb0ELb0ELb1ELb1ELb1ELb0ELb1ELb1ELb1ELb0ELb0EEENS1_21CollectiveEpilogueFwdINS6_IJSA_SC_SB_EEES9_NS_10bfloat16_tESG_Li384ELb1ELb1ELb0ELb1EEENS1_36VarlenDynamicPersistentTileSchedulerILi192ELi128ELi384ELi128ELb0ELb1ELb1ELb1ELb1ELb1EEEEEEEEEvNT_6ParamsE)
        /*004c*/ 	.short	0x0380
        /*004e*/ 	.short	0x0a80


	//----- nvinfo : EIATTR_SW_WAR
	.align		4
.L_170:
        /*0050*/ 	.byte	0x04, 0x36
        /*0052*/ 	.short	(.L_172 - .L_171)
.L_171:
        /*0054*/ 	.word	0x00000008
.L_172:


//--------------------- .nv.callgraph             --------------------------
	.section	.nv.callgraph,"",@"SHT_CUDA_CALLGRAPH"
	.align	4
	.sectionentsize	8
	.align		4
        /*0000*/ 	.word	0x00000000
	.align		4
        /*0004*/ 	.word	0xffffffff
	.align		4
        /*0008*/ 	.word	0x00000000
	.align		4
        /*000c*/ 	.word	0xfffffffe
	.align		4
        /*0010*/ 	.word	0x00000000
	.align		4
        /*0014*/ 	.word	0xfffffffd
	.align		4
        /*0018*/ 	.word	0x00000000
	.align		4
        /*001c*/ 	.word	0xfffffffc


//--------------------- .nv.constant4             --------------------------
	.section	.nv.constant4,"a",@progbits
	.align	8
	.align		8
.nv.constant4:
        /*0000*/ 	.dword	_ZN71_INTERNAL_468d2551_35_flash_fwd_hdim96_e4m3_paged_sm90_cu_ceb34e2a_35294cuda3std3__45__cpo5beginE
	.align		8
        /*0008*/ 	.dword	_ZN71_INTERNAL_468d2551_35_flash_fwd_hdim96_e4m3_paged_sm90_cu_ceb34e2a_35294cuda3std3__45__cpo3endE
	.align		8
        /*0010*/ 	.dword	_ZN71_INTERNAL_468d2551_35_flash_fwd_hdim96_e4m3_paged_sm90_cu_ceb34e2a_35294cuda3std3__45__cpo6cbeginE
	.align		8
        /*0018*/ 	.dword	_ZN71_INTERNAL_468d2551_35_flash_fwd_hdim96_e4m3_paged_sm90_cu_ceb34e2a_35294cuda3std3__45__cpo4cendE
	.align		8
        /*0020*/ 	.dword	_ZN71_INTERNAL_468d2551_35_flash_fwd_hdim96_e4m3_paged_sm90_cu_ceb34e2a_35294cuda3std3__473_GLOBAL__N__468d2551_35_flash_fwd_hdim96_e4m3_paged_sm90_cu_ceb34e2a_35296ignoreE
	.align		8
        /*0028*/ 	.dword	_ZN71_INTERNAL_468d2551_35_flash_fwd_hdim96_e4m3_paged_sm90_cu_ceb34e2a_35294cuda3std3__419piecewise_constructE
	.align		8
        /*0030*/ 	.dword	_ZN71_INTERNAL_468d2551_35_flash_fwd_hdim96_e4m3_paged_sm90_cu_ceb34e2a_35294cuda3std3__48in_placeE
	.align		8
        /*0038*/ 	.dword	_ZN71_INTERNAL_468d2551_35_flash_fwd_hdim96_e4m3_paged_sm90_cu_ceb34e2a_35294cuda3std6ranges3__45__cpo4swapE
	.align		8
        /*0040*/ 	.dword	_ZN71_INTERNAL_468d2551_35_flash_fwd_hdim96_e4m3_paged_sm90_cu_ceb34e2a_35294cuda3std6ranges3__45__cpo9iter_moveE
	.align		8
        /*0048*/ 	.dword	_ZN71_INTERNAL_468d2551_35_flash_fwd_hdim96_e4m3_paged_sm90_cu_ceb34e2a_35294cute7productE
	.align		8
        /*0050*/ 	.dword	_ZN71_INTERNAL_468d2551_35_flash_fwd_hdim96_e4m3_paged_sm90_cu_ceb34e2a_35294cute1_E


//--------------------- .text._ZN7cutlass13device_kernelIN5flash11enable_sm90INS1_16FlashAttnFwdSm90INS1_25CollectiveMainloopFwdSm90ILi2EN4cute5tupleIJNS5_1CILi1EEES8_S8_EEENS6_IJNS7_ILi192EEENS7_ILi128EEENS7_ILi96EEEEEELi96ENS_12float_e4m3_tEfNS_4arch4Sm90ELb0ELb0ELb0ELb0ELb1ELb0ELb0ELb1ELb1ELb1ELb0ELb0EEENS1_21CollectiveEpilogueFwdINS6_IJSA_SC_SB_EEES9_NS_10bfloat16_tESG_Li384ELb0ELb1ELb0ELb1EEENS1_29StaticPersistentTileSchedulerILb0EEEEEEEEEvNT_6ParamsE --------------------------
	.section	.text._ZN7cutlass13device_kernelIN5flash11enable_sm90INS1_16FlashAttnFwdSm90INS1_25CollectiveMainloopFwdSm90ILi2EN4cute5tupleIJNS5_1CILi1EEES8_S8_EEENS6_IJNS7_ILi192EEENS7_ILi128EEENS7_ILi96EEEEEELi96ENS_12float_e4m3_tEfNS_4arch4Sm90ELb0ELb0ELb0ELb0ELb1ELb0ELb0ELb1ELb1ELb1ELb0ELb0EEENS1_21CollectiveEpilogueFwdINS6_IJSA_SC_SB_EEES9_NS_10bfloat16_tESG_Li384ELb0ELb1ELb0ELb1EEENS1_29StaticPersistentTileSchedulerILb0EEEEEEEEEvNT_6ParamsE,"ax",@progbits
	.align	128
.text._ZN7cutlass13device_kernelIN5flash11enable_sm90INS1_16FlashAttnFwdSm90INS1_25CollectiveMainloopFwdSm90ILi2EN4cute5tupleIJNS5_1CILi1EEES8_S8_EEENS6_IJNS7_ILi192EEENS7_ILi128EEENS7_ILi96EEEEEELi96ENS_12float_e4m3_tEfNS_4arch4Sm90ELb0ELb0ELb0ELb0ELb1ELb0ELb0ELb1ELb1ELb1ELb0ELb0EEENS1_21CollectiveEpilogueFwdINS6_IJSA_SC_SB_EEES9_NS_10bfloat16_tESG_Li384ELb0ELb1ELb0ELb1EEENS1_29StaticPersistentTileSchedulerILb0EEEEEEEEEvNT_6ParamsE:
        .type           _ZN7cutlass13device_kernelIN5flash11enable_sm90INS1_16FlashAttnFwdSm90INS1_25CollectiveMainloopFwdSm90ILi2EN4cute5tupleIJNS5_1CILi1EEES8_S8_EEENS6_IJNS7_ILi192EEENS7_ILi128EEENS7_ILi96EEEEEELi96ENS_12float_e4m3_tEfNS_4arch4Sm90ELb0ELb0ELb0ELb0ELb1ELb0ELb0ELb1ELb1ELb1ELb0ELb0EEENS1_21CollectiveEpilogueFwdINS6_IJSA_SC_SB_EEES9_NS_10bfloat16_tESG_Li384ELb0ELb1ELb0ELb1EEENS1_29StaticPersistentTileSchedulerILb0EEEEEEEEEvNT_6ParamsE,@function
        .size           _ZN7cutlass13device_kernelIN5flash11enable_sm90INS1_16FlashAttnFwdSm90INS1_25CollectiveMainloopFwdSm90ILi2EN4cute5tupleIJNS5_1CILi1EEES8_S8_EEENS6_IJNS7_ILi192EEENS7_ILi128EEENS7_ILi96EEEEEELi96ENS_12float_e4m3_tEfNS_4arch4Sm90ELb0ELb0ELb0ELb0ELb1ELb0ELb0ELb1ELb1ELb1ELb0ELb0EEENS1_21CollectiveEpilogueFwdINS6_IJSA_SC_SB_EEES9_NS_10bfloat16_tESG_Li384ELb0ELb1ELb0ELb1EEENS1_29StaticPersistentTileSchedulerILb0EEEEEEEEEvNT_6ParamsE,(.L_x_9 - _ZN7cutlass13device_kernelIN5flash11enable_sm90INS1_16FlashAttnFwdSm90INS1_25CollectiveMainloopFwdSm90ILi2EN4cute5tupleIJNS5_1CILi1EEES8_S8_EEENS6_IJNS7_ILi192EEENS7_ILi128EEENS7_ILi96EEEEEELi96ENS_12float_e4m3_tEfNS_4arch4Sm90ELb0ELb0ELb0ELb0ELb1ELb0ELb0ELb1ELb1ELb1ELb0ELb0EEENS1_21CollectiveEpilogueFwdINS6_IJSA_SC_SB_EEES9_NS_10bfloat16_tESG_Li384ELb0ELb1ELb0ELb1EEENS1_29StaticPersistentTileSchedulerILb0EEEEEEEEEvNT_6ParamsE)
        .other          _ZN7cutlass13device_kernelIN5flash11enable_sm90INS1_16FlashAttnFwdSm90INS1_25CollectiveMainloopFwdSm90ILi2EN4cute5tupleIJNS5_1CILi1EEES8_S8_EEENS6_IJNS7_ILi192EEENS7_ILi128EEENS7_ILi96EEEEEELi96ENS_12float_e4m3_tEfNS_4arch4Sm90ELb0ELb0ELb0ELb0ELb1ELb0ELb0ELb1ELb1ELb1ELb0ELb0EEENS1_21CollectiveEpilogueFwdINS6_IJSA_SC_SB_EEES9_NS_10bfloat16_tESG_Li384ELb0ELb1ELb0ELb1EEENS1_29StaticPersistentTileSchedulerILb0EEEEEEEEEvNT_6ParamsE,@"STO_CUDA_ENTRY STV_DEFAULT"
_ZN7cutlass13device_kernelIN5flash11enable_sm90INS1_16FlashAttnFwdSm90INS1_25CollectiveMainloopFwdSm90ILi2EN4cute5tupleIJNS5_1CILi1EEES8_S8_EEENS6_IJNS7_ILi192EEENS7_ILi128EEENS7_ILi96EEEEEELi96ENS_12float_e4m3_tEfNS_4arch4Sm90ELb0ELb0ELb0ELb0ELb1ELb0ELb0ELb1ELb1ELb1ELb0ELb0EEENS1_21CollectiveEpilogueFwdINS6_IJSA_SC_SB_EEES9_NS_10bfloat16_tESG_Li384ELb0ELb1ELb0ELb1EEENS1_29StaticPersistentTileSchedulerILb0EEEEEEEEEvNT_6ParamsE:
[----:B------:R-:W-:Y:S01]  /*0000*/  LDC R1, c[0x0][0x37c] ;  /* 0x0000df00ff017b82 */ /* 0x000fe20000000800 */
[----:B------:R-:W-:Y:S05]  /*0010*/  EXIT ;  /* 0x000000000000794d */ /* 0x000fea0003800000 */
.L_x_0:
[----:B------:R-:W-:-:S00]  /*0020*/  BRA `(.L_x_0) ;  /* 0xfffffffc00fc7947 */ /* 0x000fc0000383ffff */
[----:B------:R-:W-:-:S00]  /*0030*/  NOP ;  /* 0x0000000000007918 */ /* 0x000fc00000000000 */
        /* <DEDUP_REMOVED lines=12> */
.L_x_9:


//--------------------- .text._ZN7cutlass13device_kernelIN5flash11enable_sm90INS1_16FlashAttnFwdSm90INS1_25CollectiveMainloopFwdSm90ILi2EN4cute5tupleIJNS5_1CILi1EEES8_S8_EEENS6_IJNS7_ILi192EEENS7_ILi128EEENS7_ILi96EEEEEELi96ENS_12float_e4m3_tEfNS_4arch4Sm90ELb0ELb0ELb0ELb1ELb1ELb0ELb0ELb1ELb1ELb1ELb0ELb0EEENS1_21CollectiveEpilogueFwdINS6_IJSA_SC_SB_EEES9_NS_10bfloat16_tESG_Li384ELb1ELb1ELb0ELb1EEENS1_36VarlenDynamicPersistentTileSchedulerILi192ELi128ELi384ELi128ELb0ELb1ELb1ELb0ELb1ELb1EEEEEEEEEvNT_6ParamsE --------------------------
	.section	.text._ZN7cutlass13device_kernelIN5flash11enable_sm90INS1_16FlashAttnFwdSm90INS1_25CollectiveMainloopFwdSm90ILi2EN4cute5tupleIJNS5_1CILi1EEES8_S8_EEENS6_IJNS7_ILi192EEENS7_ILi128EEENS7_ILi96EEEEEELi96ENS_12float_e4m3_tEfNS_4arch4Sm90ELb0ELb0ELb0ELb1ELb1ELb0ELb0ELb1ELb1ELb1ELb0ELb0EEENS1_21CollectiveEpilogueFwdINS6_IJSA_SC_SB_EEES9_NS_10bfloat16_tESG_Li384ELb1ELb1ELb0ELb1EEENS1_36VarlenDynamicPersistentTileSchedulerILi192ELi128ELi384ELi128ELb0ELb1ELb1ELb0ELb1ELb1EEEEEEEEEvNT_6ParamsE,"ax",@progbits
	.align	128
.text._ZN7cutlass13device_kernelIN5flash11enable_sm90INS1_16FlashAttnFwdSm90INS1_25CollectiveMainloopFwdSm90ILi2EN4cute5tupleIJNS5_1CILi1EEES8_S8_EEENS6_IJNS7_ILi192EEENS7_ILi128EEENS7_ILi96EEEEEELi96ENS_12float_e4m3_tEfNS_4arch4Sm90ELb0ELb0ELb0ELb1ELb1ELb0ELb0ELb1ELb1ELb1ELb0ELb0EEENS1_21CollectiveEpilogueFwdINS6_IJSA_SC_SB_EEES9_NS_10bfloat16_tESG_Li384ELb1ELb1ELb0ELb1EEENS1_36VarlenDynamicPersistentTileSchedulerILi192ELi128ELi384ELi128ELb0ELb1ELb1ELb0ELb1ELb1EEEEEEEEEvNT_6ParamsE:
        .type           _ZN7cutlass13device_kernelIN5flash11enable_sm90INS1_16FlashAttnFwdSm90INS1_25CollectiveMainloopFwdSm90ILi2EN4cute5tupleIJNS5_1CILi1EEES8_S8_EEENS6_IJNS7_ILi192EEENS7_ILi128EEENS7_ILi96EEEEEELi96ENS_12float_e4m3_tEfNS_4arch4Sm90ELb0ELb0ELb0ELb1ELb1ELb0ELb0ELb1ELb1ELb1ELb0ELb0EEENS1_21CollectiveEpilogueFwdINS6_IJSA_SC_SB_EEES9_NS_10bfloat16_tESG_Li384ELb1ELb1ELb0ELb1EEENS1_36VarlenDynamicPersistentTileSchedulerILi192ELi128ELi384ELi128ELb0ELb1ELb1ELb0ELb1ELb1EEEEEEEEEvNT_6ParamsE,@function
        .size           _ZN7cutlass13device_kernelIN5flash11enable_sm90INS1_16FlashAttnFwdSm90INS1_25CollectiveMainloopFwdSm90ILi2EN4cute5tupleIJNS5_1CILi1EEES8_S8_EEENS6_IJNS7_ILi192EEENS7_ILi128EEENS7_ILi96EEEEEELi96ENS_12float_e4m3_tEfNS_4arch4Sm90ELb0ELb0ELb0ELb1ELb1ELb0ELb0ELb1ELb1ELb1ELb0ELb0EEENS1_21CollectiveEpilogueFwdINS6_IJSA_SC_SB_EEES9_NS_10bfloat16_tESG_Li384ELb1ELb1ELb0ELb1EEENS1_36VarlenDynamicPersistentTileSchedulerILi192ELi128ELi384ELi128ELb0ELb1ELb1ELb0ELb1ELb1EEEEEEEEEvNT_6ParamsE,(.L_x_10 - _ZN7cutlass13device_kernelIN5flash11enable_sm90INS1_16FlashAttnFwdSm90INS1_25CollectiveMainloopFwdSm90ILi2EN4cute5tupleIJNS5_1CILi1EEES8_S8_EEENS6_IJNS7_ILi192EEENS7_ILi128EEENS7_ILi96EEEEEELi96ENS_12float_e4m3_tEfNS_4arch4Sm90ELb0ELb0ELb0ELb1ELb1ELb0ELb0ELb1ELb1ELb1ELb0ELb0EEENS1_21CollectiveEpilogueFwdINS6_IJSA_SC_SB_EEES9_NS_10bfloat16_tESG_Li384ELb1ELb1ELb0ELb1EEENS1_36VarlenDynamicPersistentTileSchedulerILi192ELi128ELi384ELi128ELb0ELb1ELb1ELb0ELb1ELb1EEEEEEEEEvNT_6ParamsE)
        .other          _ZN7cutlass13device_kernelIN5flash11enable_sm90INS1_16FlashAttnFwdSm90INS1_25CollectiveMainloopFwdSm90ILi2EN4cute5tupleIJNS5_1CILi1EEES8_S8_EEENS6_IJNS7_ILi192EEENS7_ILi128EEENS7_ILi96EEEEEELi96ENS_12float_e4m3_tEfNS_4arch4Sm90ELb0ELb0ELb0ELb1ELb1ELb0ELb0ELb1ELb1ELb1ELb0ELb0EEENS1_21CollectiveEpilogueFwdINS6_IJSA_SC_SB_EEES9_NS_10bfloat16_tESG_Li384ELb1ELb1ELb0ELb1EEENS1_36VarlenDynamicPersistentTileSchedulerILi192ELi128ELi384ELi128ELb0ELb1ELb1ELb0ELb1ELb1EEEEEEEEEvNT_6ParamsE,@"STO_CUDA_ENTRY STV_DEFAULT"
_ZN7cutlass13device_kernelIN5flash11enable_sm90INS1_16FlashAttnFwdSm90INS1_25CollectiveMainloopFwdSm90ILi2EN4cute5tupleIJNS5_1CILi1EEES8_S8_EEENS6_IJNS7_ILi192EEENS7_ILi128EEENS7_ILi96EEEEEELi96ENS_12float_e4m3_tEfNS_4arch4Sm90ELb0ELb0ELb0ELb1ELb1ELb0ELb0ELb1ELb1ELb1ELb0ELb0EEENS1_21CollectiveEpilogueFwdINS6_IJSA_SC_SB_EEES9_NS_10bfloat16_tESG_Li384ELb1ELb1ELb0ELb1EEENS1_36VarlenDynamicPersistentTileSchedulerILi192ELi128ELi384ELi128ELb0ELb1ELb1ELb0ELb1ELb1EEEEEEEEEvNT_6ParamsE:
[----:B------:R-:W-:Y:S01]  /*0000*/  LDC R1, c[0x0][0x37c] ;  /* 0x0000df00ff017b82 */ /* 0x000fe20000000800 */
[----:B------:R-:W-:Y:S05]  /*0010*/  EXIT ;  /* 0x000000000000794d */ /* 0x000fea0003800000 */
.L_x_1:
        /* <DEDUP_REMOVED lines=14> */
.L_x_10:


//--------------------- .text._ZN7cutlass13device_kernelIN5flash11enable_sm90INS1_16FlashAttnFwdSm90INS1_25CollectiveMainloopFwdSm90ILi2EN4cute5tupleIJNS5_1CILi1EEES8_S8_EEENS6_IJNS7_ILi192EEENS7_ILi128EEENS7_ILi96EEEEEELi96ENS_12float_e4m3_tEfNS_4arch4Sm90ELb0ELb0ELb0ELb1ELb1ELb1ELb0ELb1ELb1ELb1ELb0ELb0EEENS1_21CollectiveEpilogueFwdINS6_IJSA_SC_SB_EEES9_NS_10bfloat16_tESG_Li384ELb1ELb1ELb0ELb1EEENS1_36VarlenDynamicPersistentTileSchedulerILi192ELi128ELi384ELi128ELb0ELb1ELb1ELb0ELb1ELb1EEEEEEEEEvNT_6ParamsE --------------------------
	.section	.text._ZN7cutlass13device_kernelIN5flash11enable_sm90INS1_16FlashAttnFwdSm90INS1_25CollectiveMainloopFwdSm90ILi2EN4cute5tupleIJNS5_1CILi1EEES8_S8_EEENS6_IJNS7_ILi192EEENS7_ILi128EEENS7_ILi96EEEEEELi96ENS_12float_e4m3_tEfNS_4arch4Sm90ELb0ELb0ELb0ELb1ELb1ELb1ELb0ELb1ELb1ELb1ELb0ELb0EEENS1_21CollectiveEpilogueFwdINS6_IJSA_SC_SB_EEES9_NS_10bfloat16_tESG_Li384ELb1ELb1ELb0ELb1EEENS1_36VarlenDynamicPersistentTileSchedulerILi192ELi128ELi384ELi128ELb0ELb1ELb1ELb0ELb1ELb1EEEEEEEEEvNT_6ParamsE,"ax",@progbits
	.align	128
.text._ZN7cutlass13device_kernelIN5flash11enable_sm90INS1_16FlashAttnFwdSm90INS1_25CollectiveMainloopFwdSm90ILi2EN4cute5tupleIJNS5_1CILi1EEES8_S8_EEENS6_IJNS7_ILi192EEENS7_ILi128EEENS7_ILi96EEEEEELi96ENS_12float_e4m3_tEfNS_4arch4Sm90ELb0ELb0ELb0ELb1ELb1ELb1ELb0ELb1ELb1ELb1ELb0ELb0EEENS1_21CollectiveEpilogueFwdINS6_IJSA_SC_SB_EEES9_NS_10bfloat16_tESG_Li384ELb1ELb1ELb0ELb1EEENS1_36VarlenDynamicPersistentTileSchedulerILi192ELi128ELi384ELi128ELb0ELb1ELb1ELb0ELb1ELb1EEEEEEEEEvNT_6ParamsE:
        .type           _ZN7cutlass13device_kernelIN5flash11enable_sm90INS1_16FlashAttnFwdSm90INS1_25CollectiveMainloopFwdSm90ILi2EN4cute5tupleIJNS5_1CILi1EEES8_S8_EEENS6_IJNS7_ILi192EEENS7_ILi128EEENS7_ILi96EEEEEELi96ENS_12float_e4m3_tEfNS_4arch4Sm90ELb0ELb0ELb0ELb1ELb1ELb1ELb0ELb1ELb1ELb1ELb0ELb0EEENS1_21CollectiveEpilogueFwdINS6_IJSA_SC_SB_EEES9_NS_10bfloat16_tESG_Li384ELb1ELb1ELb0ELb1EEENS1_36VarlenDynamicPersistentTileSchedulerILi192ELi128ELi384ELi128ELb0ELb1ELb1ELb0ELb1ELb1EEEEEEEEEvNT_6ParamsE,@function
        .size           _ZN7cutlass13device_kernelIN5flash11enable_sm90INS1_16FlashAttnFwdSm90INS1_25CollectiveMainloopFwdSm90ILi2EN4cute5tupleIJNS5_1CILi1EEES8_S8_EEENS6_IJNS7_ILi192EEENS7_ILi128EEENS7_ILi96EEEEEELi96ENS_12float_e4m3_tEfNS_4arch4Sm90ELb0ELb0ELb0ELb1ELb1ELb1ELb0ELb1ELb1ELb1ELb0ELb0EEENS1_21CollectiveEpilogueFwdINS6_IJSA_SC_SB_EEES9_NS_10bfloat16_tESG_Li384ELb1ELb1ELb0ELb1EEENS1_36VarlenDynamicPersistentTileSchedulerILi192ELi128ELi384ELi128ELb0ELb1ELb1ELb0ELb1ELb1EEEEEEEEEvNT_6ParamsE,(.L_x_11 - _ZN7cutlass13device_kernelIN5flash11enable_sm90INS1_16FlashAttnFwdSm90INS1_25CollectiveMainloopFwdSm90ILi2EN4cute5tupleIJNS5_1CILi1EEES8_S8_EEENS6_IJNS7_ILi192EEENS7_ILi128EEENS7_ILi96EEEEEELi96ENS_12float_e4m3_tEfNS_4arch4Sm90ELb0ELb0ELb0ELb1ELb1ELb1ELb0ELb1ELb1ELb1ELb0ELb0EEENS1_21CollectiveEpilogueFwdINS6_IJSA_SC_SB_EEES9_NS_10bfloat16_tESG_Li384ELb1ELb1ELb0ELb1EEENS1_36VarlenDynamicPersistentTileSchedulerILi192ELi128ELi384ELi128ELb0ELb1ELb1ELb0ELb1ELb1EEEEEEEEEvNT_6ParamsE)
        .other          _ZN7cutlass13device_kernelIN5flash11enable_sm90INS1_16FlashAttnFwdSm90INS1_25CollectiveMainloopFwdSm90ILi2EN4cute5tupleIJNS5_1CILi1EEES8_S8_EEENS6_IJNS7_ILi192EEENS7_ILi128EEENS7_ILi96EEEEEELi96ENS_12float_e4m3_tEfNS_4arch4Sm90ELb0ELb0ELb0ELb1ELb1ELb1ELb0ELb1ELb1ELb1ELb0ELb0EEENS1_21CollectiveEpilogueFwdINS6_IJSA_SC_SB_EEES9_NS_10bfloat16_tESG_Li384ELb1ELb1ELb0ELb1EEENS1_36VarlenDynamicPersistentTileSchedulerILi192ELi128ELi384ELi128ELb0ELb1ELb1ELb0ELb1ELb1EEEEEEEEEvNT_6ParamsE,@"STO_CUDA_ENTRY STV_DEFAULT"
_ZN7cutlass13device_kernelIN5flash11enable_sm90INS1_16FlashAttnFwdSm90INS1_25CollectiveMainloopFwdSm90ILi2EN4cute5tupleIJNS5_1CILi1EEES8_S8_EEENS6_IJNS7_ILi192EEENS7_ILi128EEENS7_ILi96EEEEEELi96ENS_12float_e4m3_tEfNS_4arch4Sm90ELb0ELb0ELb0ELb1ELb1ELb1ELb0ELb1ELb1ELb1ELb0ELb0EEENS1_21CollectiveEpilogueFwdINS6_IJSA_SC_SB_EEES9_NS_10bfloat16_tESG_Li384ELb1ELb1ELb0ELb1EEENS1_36VarlenDynamicPersistentTileSchedulerILi192ELi128ELi384ELi128ELb0ELb1ELb1ELb0ELb1ELb1EEEEEEEEEvNT_6ParamsE:
[----:B------:R-:W-:Y:S01]  /*0000*/  LDC R1, c[0x0][0x37c] ;  /* 0x0000df00ff017b82 */ /* 0x000fe20000000800 */
[----:B------:R-:W-:Y:S05]  /*0010*/  EXIT ;  /* 0x000000000000794d */ /* 0x000fea0003800000 */
.L_x_2:
        /* <DEDUP_REMOVED lines=14> */
.L_x_11:


//--------------------- .text._ZN7cutlass13device_kernelIN5flash11enable_sm90INS1_16FlashAttnFwdSm90INS1_25CollectiveMainloopFwdSm90ILi2EN4cute5tupleIJNS5_1CILi1EEES8_S8_EEENS6_IJNS7_ILi192EEENS7_ILi128EEENS7_ILi96EEEEEELi96ENS_12float_e4m3_tEfNS_4arch4Sm90ELb0ELb1ELb0ELb0ELb1ELb0ELb0ELb1ELb1ELb1ELb0ELb0EEENS1_21CollectiveEpilogueFwdINS6_IJSA_SC_SB_EEES9_NS_10bfloat16_tESG_Li384ELb0ELb1ELb0ELb1EEENS1_30DynamicPersistentTileSchedulerILi384ELi128ELb0ELb1ELb1EEEEEEEEEvNT_6ParamsE --------------------------
	.section	.text._ZN7cutlass13device_kernelIN5flash11enable_sm90INS1_16FlashAttnFwdSm90INS1_25CollectiveMainloopFwdSm90ILi2EN4cute5tupleIJNS5_1CILi1EEES8_S8_EEENS6_IJNS7_ILi192EEENS7_ILi128EEENS7_ILi96EEEEEELi96ENS_12float_e4m3_tEfNS_4arch4Sm90ELb0ELb1ELb0ELb0ELb1ELb0ELb0ELb1ELb1ELb1ELb0ELb0EEENS1_21CollectiveEpilogueFwdINS6_IJSA_SC_SB_EEES9_NS_10bfloat16_tESG_Li384ELb0ELb1ELb0ELb1EEENS1_30DynamicPersistentTileSchedulerILi384ELi128ELb0ELb1ELb1EEEEEEEEEvNT_6ParamsE,"ax",@progbits
	.align	128
.text._ZN7cutlass13device_kernelIN5flash11enable_sm90INS1_16FlashAttnFwdSm90INS1_25CollectiveMainloopFwdSm90ILi2EN4cute5tupleIJNS5_1CILi1EEES8_S8_EEENS6_IJNS7_ILi192EEENS7_ILi128EEENS7_ILi96EEEEEELi96ENS_12float_e4m3_tEfNS_4arch4Sm90ELb0ELb1ELb0ELb0ELb1ELb0ELb0ELb1ELb1ELb1ELb0ELb0EEENS1_21CollectiveEpilogueFwdINS6_IJSA_SC_SB_EEES9_NS_10bfloat16_tESG_Li384ELb0ELb1ELb0ELb1EEENS1_30DynamicPersistentTileSchedulerILi384ELi128ELb0ELb1ELb1EEEEEEEEEvNT_6ParamsE:
        .type           _ZN7cutlass13device_kernelIN5flash11enable_sm90INS1_16FlashAttnFwdSm90INS1_25CollectiveMainloopFwdSm90ILi2EN4cute5tupleIJNS5_1CILi1EEES8_S8_EEENS6_IJNS7_ILi192EEENS7_ILi128EEENS7_ILi96EEEEEELi96ENS_12float_e4m3_tEfNS_4arch4Sm90ELb0ELb1ELb0ELb0ELb1ELb0ELb0ELb1ELb1ELb1ELb0ELb0EEENS1_21CollectiveEpilogueFwdINS6_IJSA_SC_SB_EEES9_NS_10bfloat16_tESG_Li384ELb0ELb1ELb0ELb1EEENS1_30DynamicPersistentTileSchedulerILi384ELi128ELb0ELb1ELb1EEEEEEEEEvNT_6ParamsE,@function
        .size           _ZN7cutlass13device_kernelIN5flash11enable_sm90INS1_16FlashAttnFwdSm90INS1_25CollectiveMainloopFwdSm90ILi2EN4cute5tupleIJNS5_1CILi1EEES8_S8_EEENS6_IJNS7_ILi192EEENS7_ILi128EEENS7_ILi96EEEEEELi96ENS_12float_e4m3_tEfNS_4arch4Sm90ELb0ELb1ELb0ELb0ELb1ELb0ELb0ELb1ELb1ELb1ELb0ELb0EEENS1_21CollectiveEpilogueFwdINS6_IJSA_SC_SB_EEES9_NS_10bfloat16_tESG_Li384ELb0ELb1ELb0ELb1EEENS1_30DynamicPersistentTileSchedulerILi384ELi128ELb0ELb1ELb1EEEEEEEEEvNT_6ParamsE,(.L_x_12 - _ZN7cutlass13device_kernelIN5flash11enable_sm90INS1_16FlashAttnFwdSm90INS1_25CollectiveMainloopFwdSm90ILi2EN4cute5tupleIJNS5_1CILi1EEES8_S8_EEENS6_IJNS7_ILi192EEENS7_ILi128EEENS7_ILi96EEEEEELi96ENS_12float_e4m3_tEfNS_4arch4Sm90ELb0ELb1ELb0ELb0ELb1ELb0ELb0ELb1ELb1ELb1ELb0ELb0EEENS1_21CollectiveEpilogueFwdINS6_IJSA_SC_SB_EEES9_NS_10bfloat16_tESG_Li384ELb0ELb1ELb0ELb1EEENS1_30DynamicPersistentTileSchedulerILi384ELi128ELb0ELb1ELb1EEEEEEEEEvNT_6ParamsE)
        .other          _ZN7cutlass13device_kernelIN5flash11enable_sm90INS1_16FlashAttnFwdSm90INS1_25CollectiveMainloopFwdSm90ILi2EN4cute5tupleIJNS5_1CILi1EEES8_S8_EEENS6_IJNS7_ILi192EEENS7_ILi128EEENS7_ILi96EEEEEELi96ENS_12float_e4m3_tEfNS_4arch4Sm90ELb0ELb1ELb0ELb0ELb1ELb0ELb0ELb1ELb1ELb1ELb0ELb0EEENS1_21CollectiveEpilogueFwdINS6_IJSA_SC_SB_EEES9_NS_10bfloat16_tESG_Li384ELb0ELb1ELb0ELb1EEENS1_30DynamicPersistentTileSchedulerILi384ELi128ELb0ELb1ELb1EEEEEEEEEvNT_6ParamsE,@"STO_CUDA_ENTRY STV_DEFAULT"
_ZN7cutlass13device_kernelIN5flash11enable_sm90INS1_16FlashAttnFwdSm90INS1_25CollectiveMainloopFwdSm90ILi2EN4cute5tupleIJNS5_1CILi1EEES8_S8_EEENS6_IJNS7_ILi192EEENS7_ILi128EEENS7_ILi96EEEEEELi96ENS_12float_e4m3_tEfNS_4arch4Sm90ELb0ELb1ELb0ELb0ELb1ELb0ELb0ELb1ELb1ELb1ELb0ELb0EEENS1_21CollectiveEpilogueFwdINS6_IJSA_SC_SB_EEES9_NS_10bfloat16_tESG_Li384ELb0ELb1ELb0ELb1EEENS1_30DynamicPersistentTileSchedulerILi384ELi128ELb0ELb1ELb1EEEEEEEEEvNT_6ParamsE:
[----:B------:R-:W-:Y:S01]  /*0000*/  LDC R1, c[0x0][0x37c] ;  /* 0x0000df00ff017b82 */ /* 0x000fe20000000800 */
[----:B------:R-:W-:Y:S05]  /*0010*/  EXIT ;  /* 0x000000000000794d */ /* 0x000fea0003800000 */
.L_x_3:
        /* <DEDUP_REMOVED lines=14> */
.L_x_12:


//--------------------- .text._ZN7cutlass13device_kernelIN5flash11enable_sm90INS1_16FlashAttnFwdSm90INS1_25CollectiveMainloopFwdSm90ILi2EN4cute5tupleIJNS5_1CILi1EEES8_S8_EEENS6_IJNS7_ILi192EEENS7_ILi128EEENS7_ILi96EEEEEELi96ENS_12float_e4m3_tEfNS_4arch4Sm90ELb0ELb1ELb0ELb1ELb1ELb0ELb0ELb1ELb1ELb1ELb0ELb0EEENS1_21CollectiveEpilogueFwdINS6_IJSA_SC_SB_EEES9_NS_10bfloat16_tESG_Li384ELb1ELb1ELb0ELb1EEENS1_36VarlenDynamicPersistentTileSchedulerILi192ELi128ELi384ELi128ELb0ELb1ELb1ELb1ELb0ELb1EEEEEEEEEvNT_6ParamsE --------------------------
	.section	.text._ZN7cutlass13device_kernelIN5flash11enable_sm90INS1_16FlashAttnFwdSm90INS1_25CollectiveMainloopFwdSm90ILi2EN4cute5tupleIJNS5_1CILi1EEES8_S8_EEENS6_IJNS7_ILi192EEENS7_ILi128EEENS7_ILi96EEEEEELi96ENS_12float_e4m3_tEfNS_4arch4Sm90ELb0ELb1ELb0ELb1ELb1ELb0ELb0ELb1ELb1ELb1ELb0ELb0EEENS1_21CollectiveEpilogueFwdINS6_IJSA_SC_SB_EEES9_NS_10bfloat16_tESG_Li384ELb1ELb1ELb0ELb1EEENS1_36VarlenDynamicPersistentTileSchedulerILi192ELi128ELi384ELi128ELb0ELb1ELb1ELb1ELb0ELb1EEEEEEEEEvNT_6ParamsE,"ax",@progbits
	.align	128
.text._ZN7cutlass13device_kernelIN5flash11enable_sm90INS1_16FlashAttnFwdSm90INS1_25CollectiveMainloopFwdSm90ILi2EN4cute5tupleIJNS5_1CILi1EEES8_S8_EEENS6_IJNS7_ILi192EEENS7_ILi128EEENS7_ILi96EEEEEELi96ENS_12float_e4m3_tEfNS_4arch4Sm90ELb0ELb1ELb0ELb1ELb1ELb0ELb0ELb1ELb1ELb1ELb0ELb0EEENS1_21CollectiveEpilogueFwdINS6_IJSA_SC_SB_EEES9_NS_10bfloat16_tESG_Li384ELb1ELb1ELb0ELb1EEENS1_36VarlenDynamicPersistentTileSchedulerILi192ELi128ELi384ELi128ELb0ELb1ELb1ELb1ELb0ELb1EEEEEEEEEvNT_6ParamsE:
        .type           _ZN7cutlass13device_kernelIN5flash11enable_sm90INS1_16FlashAttnFwdSm90INS1_25CollectiveMainloopFwdSm90ILi2EN4cute5tupleIJNS5_1CILi1EEES8_S8_EEENS6_IJNS7_ILi192EEENS7_ILi128EEENS7_ILi96EEEEEELi96ENS_12float_e4m3_tEfNS_4arch4Sm90ELb0ELb1ELb0ELb1ELb1ELb0ELb0ELb1ELb1ELb1ELb0ELb0EEENS1_21CollectiveEpilogueFwdINS6_IJSA_SC_SB_EEES9_NS_10bfloat16_tESG_Li384ELb1ELb1ELb0ELb1EEENS1_36VarlenDynamicPersistentTileSchedulerILi192ELi128ELi384ELi128ELb0ELb1ELb1ELb1ELb0ELb1EEEEEEEEEvNT_6ParamsE,@function
        .size           _ZN7cutlass13device_kernelIN5flash11enable_sm90INS1_16FlashAttnFwdSm90INS1_25CollectiveMainloopFwdSm90ILi2EN4cute5tupleIJNS5_1CILi1EEES8_S8_EEENS6_IJNS7_ILi192EEENS7_ILi128EEENS7_ILi96EEEEEELi96ENS_12float_e4m3_tEfNS_4arch4Sm90ELb0ELb1ELb0ELb1ELb1ELb0ELb0ELb1ELb1ELb1ELb0ELb0EEENS1_21CollectiveEpilogueFwdINS6_IJSA_SC_SB_EEES9_NS_10bfloat16_tESG_Li384ELb1ELb1ELb0ELb1EEENS1_36VarlenDynamicPersistentTileSchedulerILi192ELi128ELi384ELi128ELb0ELb1ELb1ELb1ELb0ELb1EEEEEEEEEvNT_6ParamsE,(.L_x_13 - _ZN7cutlass13device_kernelIN5flash11enable_sm90INS1_16FlashAttnFwdSm90INS1_25CollectiveMainloopFwdSm90ILi2EN4cute5tupleIJNS5_1CILi1EEES8_S8_EEENS6_IJNS7_ILi192EEENS7_ILi128EEENS7_ILi96EEEEEELi96ENS_12float_e4m3_tEfNS_4arch4Sm90ELb0ELb1ELb0ELb1ELb1ELb0ELb0ELb1ELb1ELb1ELb0ELb0EEENS1_21CollectiveEpilogueFwdINS6_IJSA_SC_SB_EEES9_NS_10bfloat16_tESG_Li384ELb1ELb1ELb0ELb1EEENS1_36VarlenDynamicPersistentTileSchedulerILi192ELi128ELi384ELi128ELb0ELb1ELb1ELb1ELb0ELb1EEEEEEEEEvNT_6ParamsE)
        .other          _ZN7cutlass13device_kernelIN5flash11enable_sm90INS1_16FlashAttnFwdSm90INS1_25CollectiveMainloopFwdSm90ILi2EN4cute5tupleIJNS5_1CILi1EEES8_S8_EEENS6_IJNS7_ILi192EEENS7_ILi128EEENS7_ILi96EEEEEELi96ENS_12float_e4m3_tEfNS_4arch4Sm90ELb0ELb1ELb0ELb1ELb1ELb0ELb0ELb1ELb1ELb1ELb0ELb0EEENS1_21CollectiveEpilogueFwdINS6_IJSA_SC_SB_EEES9_NS_10bfloat16_tESG_Li384ELb1ELb1ELb0ELb1EEENS1_36VarlenDynamicPersistentTileSchedulerILi192ELi128ELi384ELi128ELb0ELb1ELb1ELb1ELb0ELb1EEEEEEEEEvNT_6ParamsE,@"STO_CUDA_ENTRY STV_DEFAULT"
_ZN7cutlass13device_kernelIN5flash11enable_sm90INS1_16FlashAttnFwdSm90INS1_25CollectiveMainloopFwdSm90ILi2EN4cute5tupleIJNS5_1CILi1EEES8_S8_EEENS6_IJNS7_ILi192EEENS7_ILi128EEENS7_ILi96EEEEEELi96ENS_12float_e4m3_tEfNS_4arch4Sm90ELb0ELb1ELb0ELb1ELb1ELb0ELb0ELb1ELb1ELb1ELb0ELb0EEENS1_21CollectiveEpilogueFwdINS6_IJSA_SC_SB_EEES9_NS_10bfloat16_tESG_Li384ELb1ELb1ELb0ELb1EEENS1_36VarlenDynamicPersistentTileSchedulerILi192ELi128ELi384ELi128ELb0ELb1ELb1ELb1ELb0ELb1EEEEEEEEEvNT_6ParamsE:
[----:B------:R-:W-:Y:S01]  /*0000*/  LDC R1, c[0x0][0x37c] ;  /* 0x0000df00ff017b82 */ /* 0x000fe20000000800 */
[----:B------:R-:W-:Y:S05]  /*0010*/  EXIT ;  /* 0x000000000000794d */ /* 0x000fea0003800000 */
.L_x_4:
        /* <DEDUP_REMOVED lines=14> */
.L_x_13:


//--------------------- .text._ZN7cutlass13device_kernelIN5flash11enable_sm90INS1_16FlashAttnFwdSm90INS1_25CollectiveMainloopFwdSm90ILi2EN4cute5tupleIJNS5_1CILi1EEES8_S8_EEENS6_IJNS7_ILi192EEENS7_ILi128EEENS7_ILi96EEEEEELi96ENS_12float_e4m3_tEfNS_4arch4Sm90ELb0ELb1ELb0ELb1ELb1ELb1ELb0ELb1ELb1ELb1ELb0ELb0EEENS1_21CollectiveEpilogueFwdINS6_IJSA_SC_SB_EEES9_NS_10bfloat16_tESG_Li384ELb1ELb1ELb0ELb1EEENS1_36VarlenDynamicPersistentTileSchedulerILi192ELi128ELi384ELi128ELb0ELb1ELb1ELb1ELb0ELb1EEEEEEEEEvNT_6ParamsE --------------------------
	.section	.text._ZN7cutlass13device_kernelIN5flash11enable_sm90INS1_16FlashAttnFwdSm90INS1_25CollectiveMainloopFwdSm90ILi2EN4cute5tupleIJNS5_1CILi1EEES8_S8_EEENS6_IJNS7_ILi192EEENS7_ILi128EEENS7_ILi96EEEEEELi96ENS_12float_e4m3_tEfNS_4arch4Sm90ELb0ELb1ELb0ELb1ELb1ELb1ELb0ELb1ELb1ELb1ELb0ELb0EEENS1_21CollectiveEpilogueFwdINS6_IJSA_SC_SB_EEES9_NS_10bfloat16_tESG_Li384ELb1ELb1ELb0ELb1EEENS1_36VarlenDynamicPersistentTileSchedulerILi192ELi128ELi384ELi128ELb0ELb1ELb1ELb1ELb0ELb1EEEEEEEEEvNT_6ParamsE,"ax",@progbits
	.align	128
.text._ZN7cutlass13device_kernelIN5flash11enable_sm90INS1_16FlashAttnFwdSm90INS1_25CollectiveMainloopFwdSm90ILi2EN4cute5tupleIJNS5_1CILi1EEES8_S8_EEENS6_IJNS7_ILi192EEENS7_ILi128EEENS7_ILi96EEEEEELi96ENS_12float_e4m3_tEfNS_4arch4Sm90ELb0ELb1ELb0ELb1ELb1ELb1ELb0ELb1ELb1ELb1ELb0ELb0EEENS1_21CollectiveEpilogueFwdINS6_IJSA_SC_SB_EEES9_NS_10bfloat16_tESG_Li384ELb1ELb1ELb0ELb1EEENS1_36VarlenDynamicPersistentTileSchedulerILi192ELi128ELi384ELi128ELb0ELb1ELb1ELb1ELb0ELb1EEEEEEEEEvNT_6ParamsE:
        .type           _ZN7cutlass13device_kernelIN5flash11enable_sm90INS1_16FlashAttnFwdSm90INS1_25CollectiveMainloopFwdSm90ILi2EN4cute5tupleIJNS5_1CILi1EEES8_S8_EEENS6_IJNS7_ILi192EEENS7_ILi128EEENS7_ILi96EEEEEELi96ENS_12float_e4m3_tEfNS_4arch4Sm90ELb0ELb1ELb0ELb1ELb1ELb1ELb0ELb1ELb1ELb1ELb0ELb0EEENS1_21CollectiveEpilogueFwdINS6_IJSA_SC_SB_EEES9_NS_10bfloat16_tESG_Li384ELb1ELb1ELb0ELb1EEENS1_36VarlenDynamicPersistentTileSchedulerILi192ELi128ELi384ELi128ELb0ELb1ELb1ELb1ELb0ELb1EEEEEEEEEvNT_6ParamsE,@function
        .size           _ZN7cutlass13device_kernelIN5flash11enable_sm90INS1_16FlashAttnFwdSm90INS1_25CollectiveMainloopFwdSm90ILi2EN4cute5tupleIJNS5_1CILi1EEES8_S8_EEENS6_IJNS7_ILi192EEENS7_ILi128EEENS7_ILi96EEEEEELi96ENS_12float_e4m3_tEfNS_4arch4Sm90ELb0ELb1ELb0ELb1ELb1ELb1ELb0ELb1ELb1ELb1ELb0ELb0EEENS1_21CollectiveEpilogueFwdINS6_IJSA_SC_SB_EEES9_NS_10bfloat16_tESG_Li384ELb1ELb1ELb0ELb1EEENS1_36VarlenDynamicPersistentTileSchedulerILi192ELi128ELi384ELi128ELb0ELb1ELb1ELb1ELb0ELb1EEEEEEEEEvNT_6ParamsE,(.L_x_14 - _ZN7cutlass13device_kernelIN5flash11enable_sm90INS1_16FlashAttnFwdSm90INS1_25CollectiveMainloopFwdSm90ILi2EN4cute5tupleIJNS5_1CILi1EEES8_S8_EEENS6_IJNS7_ILi192EEENS7_ILi128EEENS7_ILi96EEEEEELi96ENS_12float_e4m3_tEfNS_4arch4Sm90ELb0ELb1ELb0ELb1ELb1ELb1ELb0ELb1ELb1ELb1ELb0ELb0EEENS1_21CollectiveEpilogueFwdINS6_IJSA_SC_SB_EEES9_NS_10bfloat16_tESG_Li384ELb1ELb1ELb0ELb1EEENS1_36VarlenDynamicPersistentTileSchedulerILi192ELi128ELi384ELi128ELb0ELb1ELb1ELb1ELb0ELb1EEEEEEEEEvNT_6ParamsE)
        .other          _ZN7cutlass13device_kernelIN5flash11enable_sm90INS1_16FlashAttnFwdSm90INS1_25CollectiveMainloopFwdSm90ILi2EN4cute5tupleIJNS5_1CILi1EEES8_S8_EEENS6_IJNS7_ILi192EEENS7_ILi128EEENS7_ILi96EEEEEELi96ENS_12float_e4m3_tEfNS_4arch4Sm90ELb0ELb1ELb0ELb1ELb1ELb1ELb0ELb1ELb1ELb1ELb0ELb0EEENS1_21CollectiveEpilogueFwdINS6_IJSA_SC_SB_EEES9_NS_10bfloat16_tESG_Li384ELb1ELb1ELb0ELb1EEENS1_36VarlenDynamicPersistentTileSchedulerILi192ELi128ELi384ELi128ELb0ELb1ELb1ELb1ELb0ELb1EEEEEEEEEvNT_6ParamsE,@"STO_CUDA_ENTRY STV_DEFAULT"
_ZN7cutlass13device_kernelIN5flash11enable_sm90INS1_16FlashAttnFwdSm90INS1_25CollectiveMainloopFwdSm90ILi2EN4cute5tupleIJNS5_1CILi1EEES8_S8_EEENS6_IJNS7_ILi192EEENS7_ILi128EEENS7_ILi96EEEEEELi96ENS_12float_e4m3_tEfNS_4arch4Sm90ELb0ELb1ELb0ELb1ELb1ELb1ELb0ELb1ELb1ELb1ELb0ELb0EEENS1_21CollectiveEpilogueFwdINS6_IJSA_SC_SB_EEES9_NS_10bfloat16_tESG_Li384ELb1ELb1ELb0ELb1EEENS1_36VarlenDynamicPersistentTileSchedulerILi192ELi128ELi384ELi128ELb0ELb1ELb1ELb1ELb0ELb1EEEEEEEEEvNT_6ParamsE:
[----:B------:R-:W-:Y:S01]  /*0000*/  LDC R1, c[0x0][0x37c] ;  /* 0x0000df00ff017b82 */ /* 0x000fe20000000800 */
[----:B------:R-:W-:Y:S05]  /*0010*/  EXIT ;  /* 0x000000000000794d */ /* 0x000fea0003800000 */
.L_x_5:
        /* <DEDUP_REMOVED lines=14> */
.L_x_14:


//--------------------- .text._ZN7cutlass13device_kernelIN5flash11enable_sm90INS1_16FlashAttnFwdSm90INS1_25CollectiveMainloopFwdSm90ILi2EN4cute5tupleIJNS5_1CILi1EEES8_S8_EEENS6_IJNS7_ILi192EEENS7_ILi128EEENS7_ILi96EEEEEELi96ENS_12float_e4m3_tEfNS_4arch4Sm90ELb1ELb0ELb0ELb0ELb1ELb0ELb0ELb1ELb1ELb1ELb0ELb0EEENS1_21CollectiveEpilogueFwdINS6_IJSA_SC_SB_EEES9_NS_10bfloat16_tESG_Li384ELb0ELb1ELb0ELb1EEENS1_30DynamicPersistentTileSchedulerILi384ELi128ELb0ELb1ELb1EEEEEEEEEvNT_6ParamsE --------------------------
	.section	.text._ZN7cutlass13device_kernelIN5flash11enable_sm90INS1_16FlashAttnFwdSm90INS1_25CollectiveMainloopFwdSm90ILi2EN4cute5tupleIJNS5_1CILi1EEES8_S8_EEENS6_IJNS7_ILi192EEENS7_ILi128EEENS7_ILi96EEEEEELi96ENS_12float_e4m3_tEfNS_4arch4Sm90ELb1ELb0ELb0ELb0ELb1ELb0ELb0ELb1ELb1ELb1ELb0ELb0EEENS1_21CollectiveEpilogueFwdINS6_IJSA_SC_SB_EEES9_NS_10bfloat16_tESG_Li384ELb0ELb1ELb0ELb1EEENS1_30DynamicPersistentTileSchedulerILi384ELi128ELb0ELb1ELb1EEEEEEEEEvNT_6ParamsE,"ax",@progbits
	.align	128
.text._ZN7cutlass13device_kernelIN5flash11enable_sm90INS1_16FlashAttnFwdSm90INS1_25CollectiveMainloopFwdSm90ILi2EN4cute5tupleIJNS5_1CILi1EEES8_S8_EEENS6_IJNS7_ILi192EEENS7_ILi128EEENS7_ILi96EEEEEELi96ENS_12float_e4m3_tEfNS_4arch4Sm90ELb1ELb0ELb0ELb0ELb1ELb0ELb0ELb1ELb1ELb1ELb0ELb0EEENS1_21CollectiveEpilogueFwdINS6_IJSA_SC_SB_EEES9_NS_10bfloat16_tESG_Li384ELb0ELb1ELb0ELb1EEENS1_30DynamicPersistentTileSchedulerILi384ELi128ELb0ELb1ELb1EEEEEEEEEvNT_6ParamsE:
        .type           _ZN7cutlass13device_kernelIN5flash11enable_sm90INS1_16FlashAttnFwdSm90INS1_25CollectiveMainloopFwdSm90ILi2EN4cute5tupleIJNS5_1CILi1EEES8_S8_EEENS6_IJNS7_ILi192EEENS7_ILi128EEENS7_ILi96EEEEEELi96ENS_12float_e4m3_tEfNS_4arch4Sm90ELb1ELb0ELb0ELb0ELb1ELb0ELb0ELb1ELb1ELb1ELb0ELb0EEENS1_21CollectiveEpilogueFwdINS6_IJSA_SC_SB_EEES9_NS_10bfloat16_tESG_Li384ELb0ELb1ELb0ELb1EEENS1_30DynamicPersistentTileSchedulerILi384ELi128ELb0ELb1ELb1EEEEEEEEEvNT_6ParamsE,@function
        .size           _ZN7cutlass13device_kernelIN5flash11enable_sm90INS1_16FlashAttnFwdSm90INS1_25CollectiveMainloopFwdSm90ILi2EN4cute5tupleIJNS5_1CILi1EEES8_S8_EEENS6_IJNS7_ILi192EEENS7_ILi128EEENS7_ILi96EEEEEELi96ENS_12float_e4m3_tEfNS_4arch4Sm90ELb1ELb0ELb0ELb0ELb1ELb0ELb0ELb1ELb1ELb1ELb0ELb0EEENS1_21CollectiveEpilogueFwdINS6_IJSA_SC_SB_EEES9_NS_10bfloat16_tESG_Li384ELb0ELb1ELb0ELb1EEENS1_30DynamicPersistentTileSchedulerILi384ELi128ELb0ELb1ELb1EEEEEEEEEvNT_6ParamsE,(.L_x_15 - _ZN7cutlass13device_kernelIN5flash11enable_sm90INS1_16FlashAttnFwdSm90INS1_25CollectiveMainloopFwdSm90ILi2EN4cute5tupleIJNS5_1CILi1EEES8_S8_EEENS6_IJNS7_ILi192EEENS7_ILi128EEENS7_ILi96EEEEEELi96ENS_12float_e4m3_tEfNS_4arch4Sm90ELb1ELb0ELb0ELb0ELb1ELb0ELb0ELb1ELb1ELb1ELb0ELb0EEENS1_21CollectiveEpilogueFwdINS6_IJSA_SC_SB_EEES9_NS_10bfloat16_tESG_Li384ELb0ELb1ELb0ELb1EEENS1_30DynamicPersistentTileSchedulerILi384ELi128ELb0ELb1ELb1EEEEEEEEEvNT_6ParamsE)
        .other          _ZN7cutlass13device_kernelIN5flash11enable_sm90INS1_16FlashAttnFwdSm90INS1_25CollectiveMainloopFwdSm90ILi2EN4cute5tupleIJNS5_1CILi1EEES8_S8_EEENS6_IJNS7_ILi192EEENS7_ILi128EEENS7_ILi96EEEEEELi96ENS_12float_e4m3_tEfNS_4arch4Sm90ELb1ELb0ELb0ELb0ELb1ELb0ELb0ELb1ELb1ELb1ELb0ELb0EEENS1_21CollectiveEpilogueFwdINS6_IJSA_SC_SB_EEES9_NS_10bfloat16_tESG_Li384ELb0ELb1ELb0ELb1EEENS1_30DynamicPersistentTileSchedulerILi384ELi128ELb0ELb1ELb1EEEEEEEEEvNT_6ParamsE,@"STO_CUDA_ENTRY STV_DEFAULT"
_ZN7cutlass13device_kernelIN5flash11enable_sm90INS1_16FlashAttnFwdSm90INS1_25CollectiveMainloopFwdSm90ILi2EN4cute5tupleIJNS5_1CILi1EEES8_S8_EEENS6_IJNS7_ILi192EEENS7_ILi128EEENS7_ILi96EEEEEELi96ENS_12float_e4m3_tEfNS_4arch4Sm90ELb1ELb0ELb0ELb0ELb1ELb0ELb0ELb1ELb1ELb1ELb0ELb0EEENS1_21CollectiveEpilogueFwdINS6_IJSA_SC_SB_EEES9_NS_10bfloat16_tESG_Li384ELb0ELb1ELb0ELb1EEENS1_30DynamicPersistentTileSchedulerILi384ELi128ELb0ELb1ELb1EEEEEEEEEvNT_6ParamsE:
[----:B------:R-:W-:Y:S01]  /*0000*/  LDC R1, c[0x0][0x37c] ;  /* 0x0000df00ff017b82 */ /* 0x000fe20000000800 */
[----:B------:R-:W-:Y:S05]  /*0010*/  EXIT ;  /* 0x000000000000794d */ /* 0x000fea0003800000 */
.L_x_6:
        /* <DEDUP_REMOVED lines=14> */
.L_x_15:


//--------------------- .text._ZN7cutlass13device_kernelIN5flash11enable_sm90INS1_16FlashAttnFwdSm90INS1_25CollectiveMainloopFwdSm90ILi2EN4cute5tupleIJNS5_1CILi1EEES8_S8_EEENS6_IJNS7_ILi192EEENS7_ILi128EEENS7_ILi96EEEEEELi96ENS_12float_e4m3_tEfNS_4arch4Sm90ELb1ELb0ELb0ELb1ELb1ELb0ELb0ELb1ELb1ELb1ELb0ELb0EEENS1_21CollectiveEpilogueFwdINS6_IJSA_SC_SB_EEES9_NS_10bfloat16_tESG_Li384ELb1ELb1ELb0ELb1EEENS1_36VarlenDynamicPersistentTileSchedulerILi192ELi128ELi384ELi128ELb0ELb1ELb1ELb1ELb1ELb1EEEEEEEEEvNT_6ParamsE --------------------------
	.section	.text._ZN7cutlass13device_kernelIN5flash11enable_sm90INS1_16FlashAttnFwdSm90INS1_25CollectiveMainloopFwdSm90ILi2EN4cute5tupleIJNS5_1CILi1EEES8_S8_EEENS6_IJNS7_ILi192EEENS7_ILi128EEENS7_ILi96EEEEEELi96ENS_12float_e4m3_tEfNS_4arch4Sm90ELb1ELb0ELb0ELb1ELb1ELb0ELb0ELb1ELb1ELb1ELb0ELb0EEENS1_21CollectiveEpilogueFwdINS6_IJSA_SC_SB_EEES9_NS_10bfloat16_tESG_Li384ELb1ELb1ELb0ELb1EEENS1_36VarlenDynamicPersistentTileSchedulerILi192ELi128ELi384ELi128ELb0ELb1ELb1ELb1ELb1ELb1EEEEEEEEEvNT_6ParamsE,"ax",@progbits
	.align	128
.text._ZN7cutlass13device_kernelIN5flash11enable_sm90INS1_16FlashAttnFwdSm90INS1_25CollectiveMainloopFwdSm90ILi2EN4cute5tupleIJNS5_1CILi1EEES8_S8_EEENS6_IJNS7_ILi192EEENS7_ILi128EEENS7_ILi96EEEEEELi96ENS_12float_e4m3_tEfNS_4arch4Sm90ELb1ELb0ELb0ELb1ELb1ELb0ELb0ELb1ELb1ELb1ELb0ELb0EEENS1_21CollectiveEpilogueFwdINS6_IJSA_SC_SB_EEES9_NS_10bfloat16_tESG_Li384ELb1ELb1ELb0ELb1EEENS1_36VarlenDynamicPersistentTileSchedulerILi192ELi128ELi384ELi128ELb0ELb1ELb1ELb1ELb1ELb1EEEEEEEEEvNT_6ParamsE:
        .type           _ZN7cutlass13device_kernelIN5flash11enable_sm90INS1_16FlashAttnFwdSm90INS1_25CollectiveMainloopFwdSm90ILi2EN4cute5tupleIJNS5_1CILi1EEES8_S8_EEENS6_IJNS7_ILi192EEENS7_ILi128EEENS7_ILi96EEEEEELi96ENS_12float_e4m3_tEfNS_4arch4Sm90ELb1ELb0ELb0ELb1ELb1ELb0ELb0ELb1ELb1ELb1ELb0ELb0EEENS1_21CollectiveEpilogueFwdINS6_IJSA_SC_SB_EEES9_NS_10bfloat16_tESG_Li384ELb1ELb1ELb0ELb1EEENS1_36VarlenDynamicPersistentTileSchedulerILi192ELi128ELi384ELi128ELb0ELb1ELb1ELb1ELb1ELb1EEEEEEEEEvNT_6ParamsE,@function
        .size           _ZN7cutlass13device_kernelIN5flash11enable_sm90INS1_16FlashAttnFwdSm90INS1_25CollectiveMainloopFwdSm90ILi2EN4cute5tupleIJNS5_1CILi1EEES8_S8_EEENS6_IJNS7_ILi192EEENS7_ILi128EEENS7_ILi96EEEEEELi96ENS_12float_e4m3_tEfNS_4arch4Sm90ELb1ELb0ELb0ELb1ELb1ELb0ELb0ELb1ELb1ELb1ELb0ELb0EEENS1_21CollectiveEpilogueFwdINS6_IJSA_SC_SB_EEES9_NS_10bfloat16_tESG_Li384ELb1ELb1ELb0ELb1EEENS1_36VarlenDynamicPersistentTileSchedulerILi192ELi128ELi384ELi128ELb0ELb1ELb1ELb1ELb1ELb1EEEEEEEEEvNT_6ParamsE,(.L_x_16 - _ZN7cutlass13device_kernelIN5flash11enable_sm90INS1_16FlashAttnFwdSm90INS1_25CollectiveMainloopFwdSm90ILi2EN4cute5tupleIJNS5_1CILi1EEES8_S8_EEENS6_IJNS7_ILi192EEENS7_ILi128EEENS7_ILi96EEEEEELi96ENS_12float_e4m3_tEfNS_4arch4Sm90ELb1ELb0ELb0ELb1ELb1ELb0ELb0ELb1ELb1ELb1ELb0ELb0EEENS1_21CollectiveEpilogueFwdINS6_IJSA_SC_SB_EEES9_NS_10bfloat16_tESG_Li384ELb1ELb1ELb0ELb1EEENS1_36VarlenDynamicPersistentTileSchedulerILi192ELi128ELi384ELi128ELb0ELb1ELb1ELb1ELb1ELb1EEEEEEEEEvNT_6ParamsE)
        .other          _ZN7cutlass13device_kernelIN5flash11enable_sm90INS1_16FlashAttnFwdSm90INS1_25CollectiveMainloopFwdSm90ILi2EN4cute5tupleIJNS5_1CILi1EEES8_S8_EEENS6_IJNS7_ILi192EEENS7_ILi128EEENS7_ILi96EEEEEELi96ENS_12float_e4m3_tEfNS_4arch4Sm90ELb1ELb0ELb0ELb1ELb1ELb0ELb0ELb1ELb1ELb1ELb0ELb0EEENS1_21CollectiveEpilogueFwdINS6_IJSA_SC_SB_EEES9_NS_10bfloat16_tESG_Li384ELb1ELb1ELb0ELb1EEENS1_36VarlenDynamicPersistentTileSchedulerILi192ELi128ELi384ELi128ELb0ELb1ELb1ELb1ELb1ELb1EEEEEEEEEvNT_6ParamsE,@"STO_CUDA_ENTRY STV_DEFAULT"
_ZN7cutlass13device_kernelIN5flash11enable_sm90INS1_16FlashAttnFwdSm90INS1_25CollectiveMainloopFwdSm90ILi2EN4cute5tupleIJNS5_1CILi1EEES8_S8_EEENS6_IJNS7_ILi192EEENS7_ILi128EEENS7_ILi96EEEEEELi96ENS_12float_e4m3_tEfNS_4arch4Sm90ELb1ELb0ELb0ELb1ELb1ELb0ELb0ELb1ELb1ELb1ELb0ELb0EEENS1_21CollectiveEpilogueFwdINS6_IJSA_SC_SB_EEES9_NS_10bfloat16_tESG_Li384ELb1ELb1ELb0ELb1EEENS1_36VarlenDynamicPersistentTileSchedulerILi192ELi128ELi384ELi128ELb0ELb1ELb1ELb1ELb1ELb1EEEEEEEEEvNT_6ParamsE:
[----:B------:R-:W-:Y:S01]  /*0000*/  LDC R1, c[0x0][0x37c] ;  /* 0x0000df00ff017b82 */ /* 0x000fe20000000800 */
[----:B------:R-:W-:Y:S05]  /*0010*/  EXIT ;  /* 0x000000000000794d */ /* 0x000fea0003800000 */
.L_x_7:
        /* <DEDUP_REMOVED lines=14> */
.L_x_16:


//--------------------- .text._ZN7cutlass13device_kernelIN5flash11enable_sm90INS1_16FlashAttnFwdSm90INS1_25CollectiveMainloopFwdSm90ILi2EN4cute5tupleIJNS5_1CILi1EEES8_S8_EEENS6_IJNS7_ILi192EEENS7_ILi128EEENS7_ILi96EEEEEELi96ENS_12float_e4m3_tEfNS_4arch4Sm90ELb1ELb0ELb0ELb1ELb1ELb1ELb0ELb1ELb1ELb1ELb0ELb0EEENS1_21CollectiveEpilogueFwdINS6_IJSA_SC_SB_EEES9_NS_10bfloat16_tESG_Li384ELb1ELb1ELb0ELb1EEENS1_36VarlenDynamicPersistentTileSchedulerILi192ELi128ELi384ELi128ELb0ELb1ELb1ELb1ELb1ELb1EEEEEEEEEvNT_6ParamsE --------------------------
	.section	.text._ZN7cutlass13device_kernelIN5flash11enable_sm90INS1_16FlashAttnFwdSm90INS1_25CollectiveMainloopFwdSm90ILi2EN4cute5tupleIJNS5_1CILi1EEES8_S8_EEENS6_IJNS7_ILi192EEENS7_ILi128EEENS7_ILi96EEEEEELi96ENS_12float_e4m3_tEfNS_4arch4Sm90ELb1ELb0ELb0ELb1ELb1ELb1ELb0ELb1ELb1ELb1ELb0ELb0EEENS1_21CollectiveEpilogueFwdINS6_IJSA_SC_SB_EEES9_NS_10bfloat16_tESG_Li384ELb1ELb1ELb0ELb1EEENS1_36VarlenDynamicPersistentTileSchedulerILi192ELi128ELi384ELi128ELb0ELb1ELb1ELb1ELb1ELb1EEEEEEEEEvNT_6ParamsE,"ax",@progbits
	.align	128
.text._ZN7cutlass13device_kernelIN5flash11enable_sm90INS1_16FlashAttnFwdSm90INS1_25CollectiveMainloopFwdSm90ILi2EN4cute5tupleIJNS5_1CILi1EEES8_S8_EEENS6_IJNS7_ILi192EEENS7_ILi128EEENS7_ILi96EEEEEELi96ENS_12float_e4m3_tEfNS_4arch4Sm90ELb1ELb0ELb0ELb1ELb1ELb1ELb0ELb1ELb1ELb1ELb0ELb0EEENS1_21CollectiveEpilogueFwdINS6_IJSA_SC_SB_EEES9_NS_10bfloat16_tESG_Li384ELb1ELb1ELb0ELb1EEENS1_36VarlenDynamicPersistentTileSchedulerILi192ELi128ELi384ELi128ELb0ELb1ELb1ELb1ELb1ELb1EEEEEEEEEvNT_6ParamsE:
        .type           _ZN7cutlass13device_kernelIN5flash11enable_sm90INS1_16FlashAttnFwdSm90INS1_25CollectiveMainloopFwdSm90ILi2EN4cute5tupleIJNS5_1CILi1EEES8_S8_EEENS6_IJNS7_ILi192EEENS7_ILi128EEENS7_ILi96EEEEEELi96ENS_12float_e4m3_tEfNS_4arch4Sm90ELb1ELb0ELb0ELb1ELb1ELb1ELb0ELb1ELb1ELb1ELb0ELb0EEENS1_21CollectiveEpilogueFwdINS6_IJSA_SC_SB_EEES9_NS_10bfloat16_tESG_Li384ELb1ELb1ELb0ELb1EEENS1_36VarlenDynamicPersistentTileSchedulerILi192ELi128ELi384ELi128ELb0ELb1ELb1ELb1ELb1ELb1EEEEEEEEEvNT_6ParamsE,@function
        .size           _ZN7cutlass13device_kernelIN5flash11enable_sm90INS1_16FlashAttnFwdSm90INS1_25CollectiveMainloopFwdSm90ILi2EN4cute5tupleIJNS5_1CILi1EEES8_S8_EEENS6_IJNS7_ILi192EEENS7_ILi128EEENS7_ILi96EEEEEELi96ENS_12float_e4m3_tEfNS_4arch4Sm90ELb1ELb0ELb0ELb1ELb1ELb1ELb0ELb1ELb1ELb1ELb0ELb0EEENS1_21CollectiveEpilogueFwdINS6_IJSA_SC_SB_EEES9_NS_10bfloat16_tESG_Li384ELb1ELb1ELb0ELb1EEENS1_36VarlenDynamicPersistentTileSchedulerILi192ELi128ELi384ELi128ELb0ELb1ELb1ELb1ELb1ELb1EEEEEEEEEvNT_6ParamsE,(.L_x_17 - _ZN7cutlass13device_kernelIN5flash11enable_sm90INS1_16FlashAttnFwdSm90INS1_25CollectiveMainloopFwdSm90ILi2EN4cute5tupleIJNS5_1CILi1EEES8_S8_EEENS6_IJNS7_ILi192EEENS7_ILi128EEENS7_ILi96EEEEEELi96ENS_12float_e4m3_tEfNS_4arch4Sm90ELb1ELb0ELb0ELb1ELb1ELb1ELb0ELb1ELb1ELb1ELb0ELb0EEENS1_21CollectiveEpilogueFwdINS6_IJSA_SC_SB_EEES9_NS_10bfloat16_tESG_Li384ELb1ELb1ELb0ELb1EEENS1_36VarlenDynamicPersistentTileSchedulerILi192ELi128ELi384ELi128ELb0ELb1ELb1ELb1ELb1ELb1EEEEEEEEEvNT_6ParamsE)
        .other          _ZN7cutlass13device_kernelIN5flash11enable_sm90INS1_16FlashAttnFwdSm90INS1_25CollectiveMainloopFwdSm90ILi2EN4cute5tupleIJNS5_1CILi1EEES8_S8_EEENS6_IJNS7_ILi192EEENS7_ILi128EEENS7_ILi96EEEEEELi96ENS_12float_e4m3_tEfNS_4arch4Sm90ELb1ELb0ELb0ELb1ELb1ELb1ELb0ELb1ELb1ELb1ELb0ELb0EEENS1_21CollectiveEpilogueFwdINS6_IJSA_SC_SB_EEES9_NS_10bfloat16_tESG_Li384ELb1ELb1ELb0ELb1EEENS1_36VarlenDynamicPersistentTileSchedulerILi192ELi128ELi384ELi128ELb0ELb1ELb1ELb1ELb1ELb1EEEEEEEEEvNT_6ParamsE,@"STO_CUDA_ENTRY STV_DEFAULT"
_ZN7cutlass13device_kernelIN5flash11enable_sm90INS1_16FlashAttnFwdSm90INS1_25CollectiveMainloopFwdSm90ILi2EN4cute5tupleIJNS5_1CILi1EEES8_S8_EEENS6_IJNS7_ILi192EEENS7_ILi128EEENS7_ILi96EEEEEELi96ENS_12float_e4m3_tEfNS_4arch4Sm90ELb1ELb0ELb0ELb1ELb1ELb1ELb0ELb1ELb1ELb1ELb0ELb0EEENS1_21CollectiveEpilogueFwdINS6_IJSA_SC_SB_EEES9_NS_10bfloat16_tESG_Li384ELb1ELb1ELb0ELb1EEENS1_36VarlenDynamicPersistentTileSchedulerILi192ELi128ELi384ELi128ELb0ELb1ELb1ELb1ELb1ELb1EEEEEEEEEvNT_6ParamsE:
[----:B------:R-:W-:Y:S01]  /*0000*/  LDC R1, c[0x0][0x37c] ;  /* 0x0000df00ff017b82 */ /* 0x000fe20000000800 */
[----:B------:R-:W-:Y:S05]  /*0010*/  EXIT ;  /* 0x000000000000794d */ /* 0x000fea0003800000 */
.L_x_8:
        /* <DEDUP_REMOVED lines=14> */
.L_x_17:


//--------------------- .nv.shared.reserved.0     --------------------------
	.section	.nv.shared.reserved.0,"aw",@nobits
	.weak		__nv_reservedSMEM_offset_0_alias
	.size		__nv_reservedSMEM_offset_0_alias, 0, 64
	.other		__nv_reservedSMEM_offset_0_alias,@"STO_CUDA_RESERVED_SHARED STV_DEFAULT"
__nv_reservedSMEM_offset_0_alias:
	.zero		0
	.zero		64


//--------------------- .nv.global                --------------------------
	.section	.nv.global,"aw",@nobits
.nv.global:
	.type		_ZN71_INTERNAL_468d2551_35_flash_fwd_hdim96_e4m3_paged_sm90_cu_ceb34e2a_35294cute1_E,@object
	.size		_ZN71_INTERNAL_468d2551_35_flash_fwd_hdim96_e4m3_paged_sm90_cu_ceb34e2a_35294cute1_E,(_ZN71_INTERNAL_468d2551_35_flash_fwd_hdim96_e4m3_paged_sm90_cu_ceb34e2a_35294cuda3std3__45__cpo6cbeginE - _ZN71_INTERNAL_468d2551_35_flash_fwd_hdim96_e4m3_paged_sm90_cu_ceb34e2a_35294cute1_E)
_ZN71_INTERNAL_468d2551_35_flash_fwd_hdim96_e4m3_paged_sm90_cu_ceb34e2a_35294cute1_E:
	.zero		1
	.type		_ZN71_INTERNAL_468d2551_35_flash_fwd_hdim96_e4m3_paged_sm90_cu_ceb34e2a_35294cuda3std3__45__cpo6cbeginE,@object
	.size		_ZN71_INTERNAL_468d2551_35_flash_fwd_hdim96_e4m3_paged_sm90_cu_ceb34e2a_35294cuda3std3__45__cpo6cbeginE,(_ZN71_INTERNAL_468d2551_35_flash_fwd_hdim96_e4m3_paged_sm90_cu_ceb34e2a_35294cuda3std3__48in_placeE - _ZN71_INTERNAL_468d2551_35_flash_fwd_hdim96_e4m3_paged_sm90_cu_ceb34e2a_35294cuda3std3__45__cpo6cbeginE)
_ZN71_INTERNAL_468d2551_35_flash_fwd_hdim96_e4m3_paged_sm90_cu_ceb34e2a_35294cuda3std3__45__cpo6cbeginE:
	.zero		1
	.type		_ZN71_INTERNAL_468d2551_35_flash_fwd_hdim96_e4m3_paged_sm90_cu_ceb34e2a_35294cuda3std3__48in_placeE,@object
	.size		_ZN71_INTERNAL_468d2551_35_flash_fwd_hdim96_e4m3_paged_sm90_cu_ceb34e2a_35294cuda3std3__48in_placeE,(_ZN71_INTERNAL_468d2551_35_flash_fwd_hdim96_e4m3_paged_sm90_cu_ceb34e2a_35294cuda3std6ranges3__45__cpo9iter_moveE - _ZN71_INTERNAL_468d2551_35_flash_fwd_hdim96_e4m3_paged_sm90_cu_ceb34e2a_35294cuda3std3__48in_placeE)
_ZN71_INTERNAL_468d2551_35_flash_fwd_hdim96_e4m3_paged_sm90_cu_ceb34e2a_35294cuda3std3__48in_placeE:
	.zero		1
	.type		_ZN71_INTERNAL_468d2551_35_flash_fwd_hdim96_e4m3_paged_sm90_cu_ceb34e2a_35294cuda3std6ranges3__45__cpo9iter_moveE,@object
	.size		_ZN71_INTERNAL_468d2551_35_flash_fwd_hdim96_e4m3_paged_sm90_cu_ceb34e2a_35294cuda3std6ranges3__45__cpo9iter_moveE,(_ZN71_INTERNAL_468d2551_35_flash_fwd_hdim96_e4m3_paged_sm90_cu_ceb34e2a_35294cuda3std3__45__cpo5beginE - _ZN71_INTERNAL_468d2551_35_flash_fwd_hdim96_e4m3_paged_sm90_cu_ceb34e2a_35294cuda3std6ranges3__45__cpo9iter_moveE)
_ZN71_INTERNAL_468d2551_35_flash_fwd_hdim96_e4m3_paged_sm90_cu_ceb34e2a_35294cuda3std6ranges3__45__cpo9iter_moveE:
	.zero		1
	.type		_ZN71_INTERNAL_468d2551_35_flash_fwd_hdim96_e4m3_paged_sm90_cu_ceb34e2a_35294cuda3std3__45__cpo5beginE,@object
	.size		_ZN71_INTERNAL_468d2551_35_flash_fwd_hdim96_e4m3_paged_sm90_cu_ceb34e2a_35294cuda3std3__45__cpo5beginE,(_ZN71_INTERNAL_468d2551_35_flash_fwd_hdim96_e4m3_paged_sm90_cu_ceb34e2a_35294cuda3std3__473_GLOBAL__N__468d2551_35_flash_fwd_hdim96_e4m3_paged_sm90_cu_ceb34e2a_35296ignoreE - _ZN71_INTERNAL_468d2551_35_flash_fwd_hdim96_e4m3_paged_sm90_cu_ceb34e2a_35294cuda3std3__45__cpo5beginE)
_ZN71_INTERNAL_468d2551_35_flash_fwd_hdim96_e4m3_paged_sm90_cu_ceb34e2a_35294cuda3std3__45__cpo5beginE:
	.zero		1
	.type		_ZN71_INTERNAL_468d2551_35_flash_fwd_hdim96_e4m3_paged_sm90_cu_ceb34e2a_35294cuda3std3__473_GLOBAL__N__468d2551_35_flash_fwd_hdim96_e4m3_paged_sm90_cu_ceb34e2a_35296ignoreE,@object
	.size		_ZN71_INTERNAL_468d2551_35_flash_fwd_hdim96_e4m3_paged_sm90_cu_ceb34e2a_35294cuda3std3__473_GLOBAL__N__468d2551_35_flash_fwd_hdim96_e4m3_paged_sm90_cu_ceb34e2a_35296ignoreE,(_ZN71_INTERNAL_468d2551_35_flash_fwd_hdim96_e4m3_paged_sm90_cu_ceb34e2a_35294cute7productE - _ZN71_INTERNAL_468d2551_35_flash_fwd_hdim96_e4m3_paged_sm90_cu_ceb34e2a_35294cuda3std3__473_GLOBAL__N__468d2551_35_flash_fwd_hdim96_e4m3_paged_sm90_cu_ceb34e2a_35296ignoreE)
_ZN71_INTERNAL_468d2551_35_flash_fwd_hdim96_e4m3_paged_sm90_cu_ceb34e2a_35294cuda3std3__473_GLOBAL__N__468d2551_35_flash_fwd_hdim96_e4m3_paged_sm90_cu_ceb34e2a_35296ignoreE:
	.zero		1
	.type		_ZN71_INTERNAL_468d2551_35_flash_fwd_hdim96_e4m3_paged_sm90_cu_ceb34e2a_35294cute7productE,@object
	.size		_ZN71_INTERNAL_468d2551_35_flash_fwd_hdim96_e4m3_paged_sm90_cu_ceb34e2a_35294cute7productE,(_ZN71_INTERNAL_468d2551_35_flash_fwd_hdim96_e4m3_paged_sm90_cu_ceb34e2a_35294cuda3std3__45__cpo3endE - _ZN71_INTERNAL_468d2551_35_flash_fwd_hdim96_e4m3_paged_sm90_cu_ceb34e2a_35294cute7productE)
_ZN71_INTERNAL_468d2551_35_flash_fwd_hdim96_e4m3_paged_sm90_cu_ceb34e2a_35294cute7productE:
	.zero		1
	.type		_ZN71_INTERNAL_468d2551_35_flash_fwd_hdim96_e4m3_paged_sm90_cu_ceb34e2a_35294cuda3std3__45__cpo3endE,@object
	.size		_ZN71_INTERNAL_468d2551_35_flash_fwd_hdim96_e4m3_paged_sm90_cu_ceb34e2a_35294cuda3std3__45__cpo3endE,(_ZN71_INTERNAL_468d2551_35_flash_fwd_hdim96_e4m3_paged_sm90_cu_ceb34e2a_35294cuda3std3__419piecewise_constructE - _ZN71_INTERNAL_468d2551_35_flash_fwd_hdim96_e4m3_paged_sm90_cu_ceb34e2a_35294cuda3std3__45__cpo3endE)
_ZN71_INTERNAL_468d2551_35_flash_fwd_hdim96_e4m3_paged_sm90_cu_ceb34e2a_35294cuda3std3__45__cpo3endE:
	.zero		1
	.type		_ZN71_INTERNAL_468d2551_35_flash_fwd_hdim96_e4m3_paged_sm90_cu_ceb34e2a_35294cuda3std3__419piecewise_constructE,@object
	.size		_ZN71_INTERNAL_468d2551_35_flash_fwd_hdim96_e4m3_paged_sm90_cu_ceb34e2a_35294cuda3std3__419piecewise_constructE,(_ZN71_INTERNAL_468d2551_35_flash_fwd_hdim96_e4m3_paged_sm90_cu_ceb34e2a_35294cuda3std3__45__cpo4cendE - _ZN71_INTERNAL_468d2551_35_flash_fwd_hdim96_e4m3_paged_sm90_cu_ceb34e2a_35294cuda3std3__419piecewise_constructE)
_ZN71_INTERNAL_468d2551_35_flash_fwd_hdim96_e4m3_paged_sm90_cu_ceb34e2a_35294cuda3std3__419piecewise_constructE:
	.zero		1
	.type		_ZN71_INTERNAL_468d2551_35_flash_fwd_hdim96_e4m3_paged_sm90_cu_ceb34e2a_35294cuda3std3__45__cpo4cendE,@object
	.size		_ZN71_INTERNAL_468d2551_35_flash_fwd_hdim96_e4m3_paged_sm90_cu_ceb34e2a_35294cuda3std3__45__cpo4cendE,(_ZN71_INTERNAL_468d2551_35_flash_fwd_hdim96_e4m3_paged_sm90_cu_ceb34e2a_35294cuda3std6ranges3__45__cpo4swapE - _ZN71_INTERNAL_468d2551_35_flash_fwd_hdim96_e4m3_paged_sm90_cu_ceb34e2a_35294cuda3std3__45__cpo4cendE)
_ZN71_INTERNAL_468d2551_35_flash_fwd_hdim96_e4m3_paged_sm90_cu_ceb34e2a_35294cuda3std3__45__cpo4cendE:
	.zero		1
	.type		_ZN71_INTERNAL_468d2551_35_flash_fwd_hdim96_e4m3_paged_sm90_cu_ceb34e2a_35294cuda3std6ranges3__45__cpo4swapE,@object
	.size		_ZN71_INTERNAL_468d2551_35_flash_fwd_hdim96_e4m3_paged_sm90_cu_ceb34e2a_35294cuda3std6ranges3__45__cpo4swapE,(.L_7 - _ZN71_INTERNAL_468d2551_35_flash_fwd_hdim96_e4m3_paged_sm90_cu_ceb34e2a_35294cuda3std6ranges3__45__cpo4swapE)
_ZN71_INTERNAL_468d2551_35_flash_fwd_hdim96_e4m3_paged_sm90_cu_ceb34e2a_35294cuda3std6ranges3__45__cpo4swapE:
	.zero		1
.L_7:


//--------------------- .nv.constant0._ZN7cutlass13device_kernelIN5flash11enable_sm90INS1_16FlashAttnFwdSm90INS1_25CollectiveMainloopFwdSm90ILi2EN4cute5tupleIJNS5_1CILi1EEES8_S8_EEENS6_IJNS7_ILi192EEENS7_ILi128EEENS7_ILi96EEEEEELi96ENS_12float_e4m3_tEfNS_4arch4Sm90ELb0ELb0ELb0ELb0ELb1ELb0ELb0ELb1ELb1ELb1ELb0ELb0EEENS1_21CollectiveEpilogueFwdINS6_IJSA_SC_SB_EEES9_NS_10bfloat16_tESG_Li384ELb0ELb1ELb0ELb1EEENS1_29StaticPersistentTileSchedulerILb0EEEEEEEEEvNT_6ParamsE --------------------------
	.section	.nv.constant0._ZN7cutlass13device_kernelIN5flash11enable_sm90INS1_16FlashAttnFwdSm90INS1_25CollectiveMainloopFwdSm90ILi2EN4cute5tupleIJNS5_1CILi1EEES8_S8_EEENS6_IJNS7_ILi192EEENS7_ILi128EEENS7_ILi96EEEEEELi96ENS_12float_e4m3_tEfNS_4arch4Sm90ELb0ELb0ELb0ELb0ELb1ELb0ELb0ELb1ELb1ELb1ELb0ELb0EEENS1_21CollectiveEpilogueFwdINS6_IJSA_SC_SB_EEES9_NS_10bfloat16_tESG_Li384ELb0ELb1ELb0ELb1EEENS1_29StaticPersistentTileSchedulerILb0EEEEEEEEEvNT_6ParamsE,"a",@progbits
	.sectionflags	@""
	.align	4
.nv.constant0._ZN7cutlass13device_kernelIN5flash11enable_sm90INS1_16FlashAttnFwdSm90INS1_25CollectiveMainloopFwdSm90ILi2EN4cute5tupleIJNS5_1CILi1EEES8_S8_EEENS6_IJNS7_ILi192EEENS7_ILi128EEENS7_ILi96EEEEEELi96ENS_12float_e4m3_tEfNS_4arch4Sm90ELb0ELb0ELb0ELb0ELb1ELb0ELb0ELb1ELb1ELb1ELb0ELb0EEENS1_21CollectiveEpilogueFwdINS6_IJSA_SC_SB_EEES9_NS_10bfloat16_tESG_Li384ELb0ELb1ELb0ELb1EEENS1_29StaticPersistentTileSchedulerILb0EEEEEEEEEvNT_6ParamsE:
	.zero		3456


//--------------------- .nv.constant0._ZN7cutlass13device_kernelIN5flash11enable_sm90INS1_16FlashAttnFwdSm90INS1_25CollectiveMainloopFwdSm90ILi2EN4cute5tupleIJNS5_1CILi1EEES8_S8_EEENS6_IJNS7_ILi192EEENS7_ILi128EEENS7_ILi96EEEEEELi96ENS_12float_e4m3_tEfNS_4arch4Sm90ELb0ELb0ELb0ELb1ELb1ELb0ELb0ELb1ELb1ELb1ELb0ELb0EEENS1_21CollectiveEpilogueFwdINS6_IJSA_SC_SB_EEES9_NS_10bfloat16_tESG_Li384ELb1ELb1ELb0ELb1EEENS1_36VarlenDynamicPersistentTileSchedulerILi192ELi128ELi384ELi128ELb0ELb1ELb1ELb0ELb1ELb1EEEEEEEEEvNT_6ParamsE --------------------------
	.section	.nv.constant0._ZN7cutlass13device_kernelIN5flash11enable_sm90INS1_16FlashAttnFwdSm90INS1_25CollectiveMainloopFwdSm90ILi2EN4cute5tupleIJNS5_1CILi1EEES8_S8_EEENS6_IJNS7_ILi192EEENS7_ILi128EEENS7_ILi96EEEEEELi96ENS_12float_e4m3_tEfNS_4arch4Sm90ELb0ELb0ELb0ELb1ELb1ELb0ELb0ELb1ELb1ELb1ELb0ELb0EEENS1_21CollectiveEpilogueFwdINS6_IJSA_SC_SB_EEES9_NS_10bfloat16_tESG_Li384ELb1ELb1ELb0ELb1EEENS1_36VarlenDynamicPersistentTileSchedulerILi192ELi128ELi384ELi128ELb0ELb1ELb1ELb0ELb1ELb1EEEEEEEEEvNT_6ParamsE,"a",@progbits
	.sectionflags	@""
	.align	4
.nv.constant0._ZN7cutlass13device_kernelIN5flash11enable_sm90INS1_16FlashAttnFwdSm90INS1_25CollectiveMainloopFwdSm90ILi2EN4cute5tupleIJNS5_1CILi1EEES8_S8_EEENS6_IJNS7_ILi192EEENS7_ILi128EEENS7_ILi96EEEEEELi96ENS_12float_e4m3_tEfNS_4arch4Sm90ELb0ELb0ELb0ELb1ELb1ELb0ELb0ELb1ELb1ELb1ELb0ELb0EEENS1_21CollectiveEpilogueFwdINS6_IJSA_SC_SB_EEES9_NS_10bfloat16_tESG_Li384ELb1ELb1ELb0ELb1EEENS1_36VarlenDynamicPersistentTileSchedulerILi192ELi128ELi384ELi128ELb0ELb1ELb1ELb0ELb1ELb1EEEEEEEEEvNT_6ParamsE:
	.zero		3584


//--------------------- .nv.constant0._ZN7cutlass13device_kernelIN5flash11enable_sm90INS1_16FlashAttnFwdSm90INS1_25CollectiveMainloopFwdSm90ILi2EN4cute5tupleIJNS5_1CILi1EEES8_S8_EEENS6_IJNS7_ILi192EEENS7_ILi128EEENS7_ILi96EEEEEELi96ENS_12float_e4m3_tEfNS_4arch4Sm90ELb0ELb0ELb0ELb1ELb1ELb1ELb0ELb1ELb1ELb1ELb0ELb0EEENS1_21CollectiveEpilogueFwdINS6_IJSA_SC_SB_EEES9_NS_10bfloat16_tESG_Li384ELb1ELb1ELb0ELb1EEENS1_36VarlenDynamicPersistentTileSchedulerILi192ELi128ELi384ELi128ELb0ELb1ELb1ELb0ELb1ELb1EEEEEEEEEvNT_6ParamsE --------------------------
	.section	.nv.constant0._ZN7cutlass13device_kernelIN5flash11enable_sm90INS1_16FlashAttnFwdSm90INS1_25CollectiveMainloopFwdSm90ILi2EN4cute5tupleIJNS5_1CILi1EEES8_S8_EEENS6_IJNS7_ILi192EEENS7_ILi128EEENS7_ILi96EEEEEELi96ENS_12float_e4m3_tEfNS_4arch4Sm90ELb0ELb0ELb0ELb1ELb1ELb1ELb0ELb1ELb1ELb1ELb0ELb0EEENS1_21CollectiveEpilogueFwdINS6_IJSA_SC_SB_EEES9_NS_10bfloat16_tESG_Li384ELb1ELb1ELb0ELb1EEENS1_36VarlenDynamicPersistentTileSchedulerILi192ELi128ELi384ELi128ELb0ELb1ELb1ELb0ELb1ELb1EEEEEEEEEvNT_6ParamsE,"a",@progbits
	.sectionflags	@""
	.align	4
.nv.constant0._ZN7cutlass13device_kernelIN5flash11enable_sm90INS1_16FlashAttnFwdSm90INS1_25CollectiveMainloopFwdSm90ILi2EN4cute5tupleIJNS5_1CILi1EEES8_S8_EEENS6_IJNS7_ILi192EEENS7_ILi128EEENS7_ILi96EEEEEELi96ENS_12float_e4m3_tEfNS_4arch4Sm90ELb0ELb0ELb0ELb1ELb1ELb1ELb0ELb1ELb1ELb1ELb0ELb0EEENS1_21CollectiveEpilogueFwdINS6_IJSA_SC_SB_EEES9_NS_10bfloat16_tESG_Li384ELb1ELb1ELb0ELb1EEENS1_36VarlenDynamicPersistentTileSchedulerILi192ELi128ELi384ELi128ELb0ELb1ELb1ELb0ELb1ELb1EEEEEEEEEvNT_6ParamsE:
	.zero		3584


//--------------------- .nv.constant0._ZN7cutlass13device_kernelIN5flash11enable_sm90INS1_16FlashAttnFwdSm90INS1_25CollectiveMainloopFwdSm90ILi2EN4cute5tupleIJNS5_1CILi1EEES8_S8_EEENS6_IJNS7_ILi192EEENS7_ILi128EEENS7_ILi96EEEEEELi96ENS_12float_e4m3_tEfNS_4arch4Sm90ELb0ELb1ELb0ELb0ELb1ELb0ELb0ELb1ELb1ELb1ELb0ELb0EEENS1_21CollectiveEpilogueFwdINS6_IJSA_SC_SB_EEES9_NS_10bfloat16_tESG_Li384ELb0ELb1ELb0ELb1EEENS1_30DynamicPersistentTileSchedulerILi384ELi128ELb0ELb1ELb1EEEEEEEEEvNT_6ParamsE --------------------------
	.section	.nv.constant0._ZN7cutlass13device_kernelIN5flash11enable_sm90INS1_16FlashAttnFwdSm90INS1_25CollectiveMainloopFwdSm90ILi2EN4cute5tupleIJNS5_1CILi1EEES8_S8_EEENS6_IJNS7_ILi192EEENS7_ILi128EEENS7_ILi96EEEEEELi96ENS_12float_e4m3_tEfNS_4arch4Sm90ELb0ELb1ELb0ELb0ELb1ELb0ELb0ELb1ELb1ELb1ELb0ELb0EEENS1_21CollectiveEpilogueFwdINS6_IJSA_SC_SB_EEES9_NS_10bfloat16_tESG_Li384ELb0ELb1ELb0ELb1EEENS1_30DynamicPersistentTileSchedulerILi384ELi128ELb0ELb1ELb1EEEEEEEEEvNT_6ParamsE,"a",@progbits
	.sectionflags	@""
	.align	4
.nv.constant0._ZN7cutlass13device_kernelIN5flash11enable_sm90INS1_16FlashAttnFwdSm90INS1_25CollectiveMainloopFwdSm90ILi2EN4cute5tupleIJNS5_1CILi1EEES8_S8_EEENS6_IJNS7_ILi192EEENS7_ILi128EEENS7_ILi96EEEEEELi96ENS_12float_e4m3_tEfNS_4arch4Sm90ELb0ELb1ELb0ELb0ELb1ELb0ELb0ELb1ELb1ELb1ELb0ELb0EEENS1_21CollectiveEpilogueFwdINS6_IJSA_SC_SB_EEES9_NS_10bfloat16_tESG_Li384ELb0ELb1ELb0ELb1EEENS1_30DynamicPersistentTileSchedulerILi384ELi128ELb0ELb1ELb1EEEEEEEEEvNT_6ParamsE:
	.zero		3584


//--------------------- .nv.constant0._ZN7cutlass13device_kernelIN5flash11enable_sm90INS1_16FlashAttnFwdSm90INS1_25CollectiveMainloopFwdSm90ILi2EN4cute5tupleIJNS5_1CILi1EEES8_S8_EEENS6_IJNS7_ILi192EEENS7_ILi128EEENS7_ILi96EEEEEELi96ENS_12float_e4m3_tEfNS_4arch4Sm90ELb0ELb1ELb0ELb1ELb1ELb0ELb0ELb1ELb1ELb1ELb0ELb0EEENS1_21CollectiveEpilogueFwdINS6_IJSA_SC_SB_EEES9_NS_10bfloat16_tESG_Li384ELb1ELb1ELb0ELb1EEENS1_36VarlenDynamicPersistentTileSchedulerILi192ELi128ELi384ELi128ELb0ELb1ELb1ELb1ELb0ELb1EEEEEEEEEvNT_6ParamsE --------------------------
	.section	.nv.constant0._ZN7cutlass13device_kernelIN5flash11enable_sm90INS1_16FlashAttnFwdSm90INS1_25CollectiveMainloopFwdSm90ILi2EN4cute5tupleIJNS5_1CILi1EEES8_S8_EEENS6_IJNS7_ILi192EEENS7_ILi128EEENS7_ILi96EEEEEELi96ENS_12float_e4m3_tEfNS_4arch4Sm90ELb0ELb1ELb0ELb1ELb1ELb0ELb0ELb1ELb1ELb1ELb0ELb0EEENS1_21CollectiveEpilogueFwdINS6_IJSA_SC_SB_EEES9_NS_10bfloat16_tESG_Li384ELb1ELb1ELb0ELb1EEENS1_36VarlenDynamicPersistentTileSchedulerILi192ELi128ELi384ELi128ELb0ELb1ELb1ELb1ELb0ELb1EEEEEEEEEvNT_6ParamsE,"a",@progbits
	.sectionflags	@""
	.align	4
.nv.constant0._ZN7cutlass13device_kernelIN5flash11enable_sm90INS1_16FlashAttnFwdSm90INS1_25CollectiveMainloopFwdSm90ILi2EN4cute5tupleIJNS5_1CILi1EEES8_S8_EEENS6_IJNS7_ILi192EEENS7_ILi128EEENS7_ILi96EEEEEELi96ENS_12float_e4m3_tEfNS_4arch4Sm90ELb0ELb1ELb0ELb1ELb1ELb0ELb0ELb1ELb1ELb1ELb0ELb0EEENS1_21CollectiveEpilogueFwdINS6_IJSA_SC_SB_EEES9_NS_10bfloat16_tESG_Li384ELb1ELb1ELb0ELb1EEENS1_36VarlenDynamicPersistentTileSchedulerILi192ELi128ELi384ELi128ELb0ELb1ELb1ELb1ELb0ELb1EEEEEEEEEvNT_6ParamsE:
	.zero		3584


//--------------------- .nv.constant0._ZN7cutlass13device_kernelIN5flash11enable_sm90INS1_16FlashAttnFwdSm90INS1_25CollectiveMainloopFwdSm90ILi2EN4cute5tupleIJNS5_1CILi1EEES8_S8_EEENS6_IJNS7_ILi192EEENS7_ILi128EEENS7_ILi96EEEEEELi96ENS_12float_e4m3_tEfNS_4arch4Sm90ELb0ELb1ELb0ELb1ELb1ELb1ELb0ELb1ELb1ELb1ELb0ELb0EEENS1_21CollectiveEpilogueFwdINS6_IJSA_SC_SB_EEES9_NS_10bfloat16_tESG_Li384ELb1ELb1ELb0ELb1EEENS1_36VarlenDynamicPersistentTileSchedulerILi192ELi128ELi384ELi128ELb0ELb1ELb1ELb1ELb0ELb1EEEEEEEEEvNT_6ParamsE --------------------------
	.section	.nv.constant0._ZN7cutlass13device_kernelIN5flash11enable_sm90INS1_16FlashAttnFwdSm90INS1_25CollectiveMainloopFwdSm90ILi2EN4cute5tupleIJNS5_1CILi1EEES8_S8_EEENS6_IJNS7_ILi192EEENS7_ILi128EEENS7_ILi96EEEEEELi96ENS_12float_e4m3_tEfNS_4arch4Sm90ELb0ELb1ELb0ELb1ELb1ELb1ELb0ELb1ELb1ELb1ELb0ELb0EEENS1_21CollectiveEpilogueFwdINS6_IJSA_SC_SB_EEES9_NS_10bfloat16_tESG_Li384ELb1ELb1ELb0ELb1EEENS1_36VarlenDynamicPersistentTileSchedulerILi192ELi128ELi384ELi128ELb0ELb1ELb1ELb1ELb0ELb1EEEEEEEEEvNT_6ParamsE,"a",@progbits
	.sectionflags	@""
	.align	4
.nv.constant0._ZN7cutlass13device_kernelIN5flash11enable_sm90INS1_16FlashAttnFwdSm90INS1_25CollectiveMainloopFwdSm90ILi2EN4cute5tupleIJNS5_1CILi1EEES8_S8_EEENS6_IJNS7_ILi192EEENS7_ILi128EEENS7_ILi96EEEEEELi96ENS_12float_e4m3_tEfNS_4arch4Sm90ELb0ELb1ELb0ELb1ELb1ELb1ELb0ELb1ELb1ELb1ELb0ELb0EEENS1_21CollectiveEpilogueFwdINS6_IJSA_SC_SB_EEES9_NS_10bfloat16_tESG_Li384ELb1ELb1ELb0ELb1EEENS1_36VarlenDynamicPersistentTileSchedulerILi192ELi128ELi384ELi128ELb0ELb1ELb1ELb1ELb0ELb1EEEEEEEEEvNT_6ParamsE:
	.zero		3584


//--------------------- .nv.constant0._ZN7cutlass13device_kernelIN5flash11enable_sm90INS1_16FlashAttnFwdSm90INS1_25CollectiveMainloopFwdSm90ILi2EN4cute5tupleIJNS5_1CILi1EEES8_S8_EEENS6_IJNS7_ILi192EEENS7_ILi128EEENS7_ILi96EEEEEELi96ENS_12float_e4m3_tEfNS_4arch4Sm90ELb1ELb0ELb0ELb0ELb1ELb0ELb0ELb1ELb1ELb1ELb0ELb0EEENS1_21CollectiveEpilogueFwdINS6_IJSA_SC_SB_EEES9_NS_10bfloat16_tESG_Li384ELb0ELb1ELb0ELb1EEENS1_30DynamicPersistentTileSchedulerILi384ELi128ELb0ELb1ELb1EEEEEEEEEvNT_6ParamsE --------------------------
	.section	.nv.constant0._ZN7cutlass13device_kernelIN5flash11enable_sm90INS1_16FlashAttnFwdSm90INS1_25CollectiveMainloopFwdSm90ILi2EN4cute5tupleIJNS5_1CILi1EEES8_S8_EEENS6_IJNS7_ILi192EEENS7_ILi128EEENS7_ILi96EEEEEELi96ENS_12float_e4m3_tEfNS_4arch4Sm90ELb1ELb0ELb0ELb0ELb1ELb0ELb0ELb1ELb1ELb1ELb0ELb0EEENS1_21CollectiveEpilogueFwdINS6_IJSA_SC_SB_EEES9_NS_10bfloat16_tESG_Li384ELb0ELb1ELb0ELb1EEENS1_30DynamicPersistentTileSchedulerILi384ELi128ELb0ELb1ELb1EEEEEEEEEvNT_6ParamsE,"a",@progbits
	.sectionflags	@""
	.align	4
.nv.constant0._ZN7cutlass13device_kernelIN5flash11enable_sm90INS1_16FlashAttnFwdSm90INS1_25CollectiveMainloopFwdSm90ILi2EN4cute5tupleIJNS5_1CILi1EEES8_S8_EEENS6_IJNS7_ILi192EEENS7_ILi128EEENS7_ILi96EEEEEELi96ENS_12float_e4m3_tEfNS_4arch4Sm90ELb1ELb0ELb0ELb0ELb1ELb0ELb0ELb1ELb1ELb1ELb0ELb0EEENS1_21CollectiveEpilogueFwdINS6_IJSA_SC_SB_EEES9_NS_10bfloat16_tESG_Li384ELb0ELb1ELb0ELb1EEENS1_30DynamicPersistentTileSchedulerILi384ELi128ELb0ELb1ELb1EEEEEEEEEvNT_6ParamsE:
	.zero		3584


//--------------------- .nv.constant0._ZN7cutlass13device_kernelIN5flash11enable_sm90INS1_16FlashAttnFwdSm90INS1_25CollectiveMainloopFwdSm90ILi2EN4cute5tupleIJNS5_1CILi1EEES8_S8_EEENS6_IJNS7_ILi192EEENS7_ILi128EEENS7_ILi96EEEEEELi96ENS_12float_e4m3_tEfNS_4arch4Sm90ELb1ELb0ELb0ELb1ELb1ELb0ELb0ELb1ELb1ELb1ELb0ELb0EEENS1_21CollectiveEpilogueFwdINS6_IJSA_SC_SB_EEES9_NS_10bfloat16_tESG_Li384ELb1ELb1ELb0ELb1EEENS1_36VarlenDynamicPersistentTileSchedulerILi192ELi128ELi384ELi128ELb0ELb1ELb1ELb1ELb1ELb1EEEEEEEEEvNT_6ParamsE --------------------------
	.section	.nv.constant0._ZN7cutlass13device_kernelIN5flash11enable_sm90INS1_16FlashAttnFwdSm90INS1_25CollectiveMainloopFwdSm90ILi2EN4cute5tupleIJNS5_1CILi1EEES8_S8_EEENS6_IJNS7_ILi192EEENS7_ILi128EEENS7_ILi96EEEEEELi96ENS_12float_e4m3_tEfNS_4arch4Sm90ELb1ELb0ELb0ELb1ELb1ELb0ELb0ELb1ELb1ELb1ELb0ELb0EEENS1_21CollectiveEpilogueFwdINS6_IJSA_SC_SB_EEES9_NS_10bfloat16_tESG_Li384ELb1ELb1ELb0ELb1EEENS1_36VarlenDynamicPersistentTileSchedulerILi192ELi128ELi384ELi128ELb0ELb1ELb1ELb1ELb1ELb1EEEEEEEEEvNT_6ParamsE,"a",@progbits
	.sectionflags	@""
	.align	4
.nv.constant0._ZN7cutlass13device_kernelIN5flash11enable_sm90INS1_16FlashAttnFwdSm90INS1_25CollectiveMainloopFwdSm90ILi2EN4cute5tupleIJNS5_1CILi1EEES8_S8_EEENS6_IJNS7_ILi192EEENS7_ILi128EEENS7_ILi96EEEEEELi96ENS_12float_e4m3_tEfNS_4arch4Sm90ELb1ELb0ELb0ELb1ELb1ELb0ELb0ELb1ELb1ELb1ELb0ELb0EEENS1_21CollectiveEpilogueFwdINS6_IJSA_SC_SB_EEES9_NS_10bfloat16_tESG_Li384ELb1ELb1ELb0ELb1EEENS1_36VarlenDynamicPersistentTileSchedulerILi192ELi128ELi384ELi128ELb0ELb1ELb1ELb1ELb1ELb1EEEEEEEEEvNT_6ParamsE:
	.zero		3584


//--------------------- .nv.constant0._ZN7cutlass13device_kernelIN5flash11enable_sm90INS1_16FlashAttnFwdSm90INS1_25CollectiveMainloopFwdSm90ILi2EN4cute5tupleIJNS5_1CILi1EEES8_S8_EEENS6_IJNS7_ILi192EEENS7_ILi128EEENS7_ILi96EEEEEELi96ENS_12float_e4m3_tEfNS_4arch4Sm90ELb1ELb0ELb0ELb1ELb1ELb1ELb0ELb1ELb1ELb1ELb0ELb0EEENS1_21CollectiveEpilogueFwdINS6_IJSA_SC_SB_EEES9_NS_10bfloat16_tESG_Li384ELb1ELb1ELb0ELb1EEENS1_36VarlenDynamicPersistentTileSchedulerILi192ELi128ELi384ELi128ELb0ELb1ELb1ELb1ELb1ELb1EEEEEEEEEvNT_6ParamsE --------------------------
	.section	.nv.constant0._ZN7cutlass13device_kernelIN5flash11enable_sm90INS1_16FlashAttnFwdSm90INS1_25CollectiveMainloopFwdSm90ILi2EN4cute5tupleIJNS5_1CILi1EEES8_S8_EEENS6_IJNS7_ILi192EEENS7_ILi128EEENS7_ILi96EEEEEELi96ENS_12float_e4m3_tEfNS_4arch4Sm90ELb1ELb0ELb0ELb1ELb1ELb1ELb0ELb1ELb1ELb1ELb0ELb0EEENS1_21CollectiveEpilogueFwdINS6_IJSA_SC_SB_EEES9_NS_10bfloat16_tESG_Li384ELb1ELb1ELb0ELb1EEENS1_36VarlenDynamicPersistentTileSchedulerILi192ELi128ELi384ELi128ELb0ELb1ELb1ELb1ELb1ELb1EEEEEEEEEvNT_6ParamsE,"a",@progbits
	.sectionflags	@""
	.align	4
.nv.constant0._ZN7cutlass13device_kernelIN5flash11enable_sm90INS1_16FlashAttnFwdSm90INS1_25CollectiveMainloopFwdSm90ILi2EN4cute5tupleIJNS5_1CILi1EEES8_S8_EEENS6_IJNS7_ILi192EEENS7_ILi128EEENS7_ILi96EEEEEELi96ENS_12float_e4m3_tEfNS_4arch4Sm90ELb1ELb0ELb0ELb1ELb1ELb1ELb0ELb1ELb1ELb1ELb0ELb0EEENS1_21CollectiveEpilogueFwdINS6_IJSA_SC_SB_EEES9_NS_10bfloat16_tESG_Li384ELb1ELb1ELb0ELb1EEENS1_36VarlenDynamicPersistentTileSchedulerILi192ELi128ELi384ELi128ELb0ELb1ELb1ELb1ELb1ELb1EEEEEEEEEvNT_6ParamsE:
	.zero		3584


//--------------------- SYMBOLS --------------------------

	.type		.nv.reservedSmem.offset0,@object
	.size		.nv.reservedSmem.offset0,0x4
